// auto-generated by cutlass_sweep.gemm — config: {"arch": "sm_100", "cluster_m": 2, "cluster_n": 1, "dtype": "bf16", "stages": 4, "tile_k": 128, "tile_m": 64, "tile_n": 64}
#include "cutlass/cutlass.h"
#include "cutlass/gemm/collective/collective_builder.hpp"
#include "cutlass/gemm/device/gemm_universal_adapter.h"
#include "cutlass/gemm/kernel/gemm_universal.hpp"
#include "cutlass/epilogue/collective/collective_builder.hpp"

using ElemA = cutlass::bfloat16_t;
using ElemB = cutlass::bfloat16_t;
using ElemCD = cutlass::bfloat16_t;
using Acc  = float;
using TileShape    = cute::Shape<cute::_64, cute::_64, cute::_128>;
using ClusterShape = cute::Shape<cute::_2, cute::_1, cute::_1>;

using CollectiveEpilogue = typename cutlass::epilogue::collective::CollectiveBuilder<
    cutlass::arch::Sm100, cutlass::arch::OpClassTensorOp,
    TileShape, ClusterShape,
    cutlass::epilogue::collective::EpilogueTileAuto,
    Acc, Acc,
    ElemCD, cutlass::layout::RowMajor, 128 / cutlass::sizeof_bits<ElemCD>::value,
    ElemCD, cutlass::layout::RowMajor, 128 / cutlass::sizeof_bits<ElemCD>::value,
    cutlass::epilogue::collective::EpilogueScheduleAuto
  >::CollectiveOp;

using CollectiveMainloop = typename cutlass::gemm::collective::CollectiveBuilder<
    cutlass::arch::Sm100, cutlass::arch::OpClassTensorOp,
    ElemA, cutlass::layout::RowMajor, 128 / cutlass::sizeof_bits<ElemA>::value,
    ElemB, cutlass::layout::ColumnMajor, 128 / cutlass::sizeof_bits<ElemB>::value,
    Acc,
    TileShape, ClusterShape,
    cutlass::gemm::collective::StageCount<4>,
    cutlass::gemm::collective::KernelScheduleAuto
  >::CollectiveOp;

using GemmKernel = cutlass::gemm::kernel::GemmUniversal<
    cute::Shape<int,int,int,int>,
    CollectiveMainloop,
    CollectiveEpilogue
>;
using Gemm = cutlass::gemm::device::GemmUniversalAdapter<GemmKernel>;

// Force the device kernel symbol into the cubin without needing a host main.
auto* _anchor = &cutlass::device_kernel<GemmKernel>;


// ===== COMPILED SASS (sm_100a) =====

	.target	sm_100a

	.elftype	@"ET_EXEC"


//--------------------- .note.nv.tkinfo           --------------------------
	.section	.note.nv.tkinfo,"",@"SHT_NOTE"
	.sectionflags	@"SHF_NOTE_NV_TKINFO"
	.tkinfo
        /*0018*/ 	.word	0x00000002
        /*0030*/ 	.string	""
        /*0030*/ 	.string	"ptxas"
        /*0030*/ 	.string	"Cuda compilation tools, release 13.0, V13.0.88"
        /*0030*/ 	.string	"Build cuda_13.0.r13.0/compiler.36424714_0"
        /*0030*/ 	.string	"-arch sm_100a -m 64 "



//--------------------- .note.nv.cuinfo           --------------------------
	.section	.note.nv.cuinfo,"",@"SHT_NOTE"
	.sectionflags	@"SHF_NOTE_NV_CUINFO"
        /*0018*/ 	.short	0x0002
        /*001a*/ 	.short	0x0064
        /*001c*/ 	.short	0x0082
	.zero		2


//--------------------- .nv.info                  --------------------------
	.section	.nv.info,"",@"SHT_CUDA_INFO"
	.align	4


	//----- nvinfo : EIATTR_REGCOUNT
	.align		4
        /*0000*/ 	.byte	0x04, 0x2f
        /*0002*/ 	.short	(.L_19 - .L_18)
	.align		4
.L_18:
        /*0004*/ 	.word	index@(_ZN7cutlass13device_kernelINS_4gemm6kernel13GemmUniversalIN4cute5tupleIJiiiiEEENS1_10collective13CollectiveMmaINS1_35MainloopSm100TmaUmmaWarpSpecializedILi4ELi2ELi4ENS5_IJNS4_1CILi2EEENSA_ILi1EEESC_EEEEENS5_IJNSA_ILi64EEESF_NSA_ILi128EEEEEENS_10bfloat16_tENS5_IJlSC_lEEESI_SJ_NS4_8TiledMMAINS4_8MMA_AtomIJNS4_20SM100_MMA_F16BF16_SSISI_SI_fLi64ELi64ELNS4_4UMMA5MajorE0ELSO_0ELNSN_7ScaleInE0ELSP_0EEEEEENS4_6LayoutINS5_IJSC_SC_SC_EEENS5_IJNSA_ILi0EEESU_SU_EEEEENS5_IJNS4_10UnderscoreESX_SX_EEEEENS4_13SM90_TMA_LOADENS4_14ComposedLayoutINS4_7SwizzleILi3ELi4ELi3EEENS4_18smem_ptr_flag_bitsILi16EEENSS_INS5_IJNSA_ILi8EEESF_EEENS5_IJSF_SC_EEEEEEEvNS4_8identityENS4_23SM90_TMA_LOAD_MULTICASTES1A_vS1B_EENS_8epilogue10collective18CollectiveEpilogueINS1E_23Sm100TmaWarpSpecializedILi3ELi2ELi16ELb1ELb0EEEJSH_NS5_IJNSS_ISF_SC_EENSS_INSA_ILi32EEESC_EEEEESI_SJ_SI_SJ_NS1E_6fusion15FusionCallbacksIS1I_NS1N_17LinearCombinationISI_fSI_fLNS_15FloatRoundStyleE2EEESH_S1M_JEEENS4_5SM1004TMEM4LOAD26SM100_TMEM_LOAD_16dp256b4xES10_NS11_INS12_ILi2ELi4ELi3EEES15_NSS_INS5_IJS16_S1K_EEENS5_IJS1K_SC_EEEEEEENS4_17SM75_U32x4_LDSM_NENS4_14SM90_TMA_STOREES21_NS4_17SM90_U32x4_STSM_NENS4_39AutoVectorizingCopyWithAssumedAlignmentILi128EEEEEEvvEEEEvNT_6ParamsE)
        /*0008*/ 	.word	0x00000045


	//----- nvinfo : EIATTR_FRAME_SIZE
	.align		4
.L_19:
        /*000c*/ 	.byte	0x04, 0x11
        /*000e*/ 	.short	(.L_21 - .L_20)
	.align		4
.L_20:
        /*0010*/ 	.word	index@($__internal_2_$__cuda_sm10x_tcgen05_guardrail_trap_unallocated_columns_being_dealloced)
        /*0014*/ 	.word	0x00000000


	//----- nvinfo : EIATTR_FRAME_SIZE
	.align		4
.L_21:
        /*0018*/ 	.byte	0x04, 0x11
        /*001a*/ 	.short	(.L_23 - .L_22)
	.align		4
.L_22:
        /*001c*/ 	.word	index@($__internal_1_$__cuda_sm10x_tcgen05_guardrail_trap_phase_invalid_during_alloc)
        /*0020*/ 	.word	0x00000000


	//----- nvinfo : EIATTR_FRAME_SIZE
	.align		4
.L_23:
        /*0024*/ 	.byte	0x04, 0x11
        /*0026*/ 	.short	(.L_25 - .L_24)
	.align		4
.L_24:
        /*0028*/ 	.word	index@($__internal_0_$__cuda_sm10x_tcgen05_guardrail_trap_col_being_dealloced_not_returned_by_alloc)
        /*002c*/ 	.word	0x00000000


	//----- nvinfo : EIATTR_FRAME_SIZE
	.align		4
.L_25:
        /*0030*/ 	.byte	0x04, 0x11
        /*0032*/ 	.short	(.L_27 - .L_26)
	.align		4
.L_26:
        /*0034*/ 	.word	index@(_ZN7cutlass13device_kernelINS_4gemm6kernel13GemmUniversalIN4cute5tupleIJiiiiEEENS1_10collective13CollectiveMmaINS1_35MainloopSm100TmaUmmaWarpSpecializedILi4ELi2ELi4ENS5_IJNS4_1CILi2EEENSA_ILi1EEESC_EEEEENS5_IJNSA_ILi64EEESF_NSA_ILi128EEEEEENS_10bfloat16_tENS5_IJlSC_lEEESI_SJ_NS4_8TiledMMAINS4_8MMA_AtomIJNS4_20SM100_MMA_F16BF16_SSISI_SI_fLi64ELi64ELNS4_4UMMA5MajorE0ELSO_0ELNSN_7ScaleInE0ELSP_0EEEEEENS4_6LayoutINS5_IJSC_SC_SC_EEENS5_IJNSA_ILi0EEESU_SU_EEEEENS5_IJNS4_10UnderscoreESX_SX_EEEEENS4_13SM90_TMA_LOADENS4_14ComposedLayoutINS4_7SwizzleILi3ELi4ELi3EEENS4_18smem_ptr_flag_bitsILi16EEENSS_INS5_IJNSA_ILi8EEESF_EEENS5_IJSF_SC_EEEEEEEvNS4_8identityENS4_23SM90_TMA_LOAD_MULTICASTES1A_vS1B_EENS_8epilogue10collective18CollectiveEpilogueINS1E_23Sm100TmaWarpSpecializedILi3ELi2ELi16ELb1ELb0EEEJSH_NS5_IJNSS_ISF_SC_EENSS_INSA_ILi32EEESC_EEEEESI_SJ_SI_SJ_NS1E_6fusion15FusionCallbacksIS1I_NS1N_17LinearCombinationISI_fSI_fLNS_15FloatRoundStyleE2EEESH_S1M_JEEENS4_5SM1004TMEM4LOAD26SM100_TMEM_LOAD_16dp256b4xES10_NS11_INS12_ILi2ELi4ELi3EEES15_NSS_INS5_IJS16_S1K_EEENS5_IJS1K_SC_EEEEEEENS4_17SM75_U32x4_LDSM_NENS4_14SM90_TMA_STOREES21_NS4_17SM90_U32x4_STSM_NENS4_39AutoVectorizingCopyWithAssumedAlignmentILi128EEEEEEvvEEEEvNT_6ParamsE)
        /*0038*/ 	.word	0x00000000


	//----- nvinfo : EIATTR_MIN_STACK_SIZE
	.align		4
.L_27:
        /*003c*/ 	.byte	0x04, 0x12
        /*003e*/ 	.short	(.L_29 - .L_28)
	.align		4
.L_28:
        /*0040*/ 	.word	index@(_ZN7cutlass13device_kernelINS_4gemm6kernel13GemmUniversalIN4cute5tupleIJiiiiEEENS1_10collective13CollectiveMmaINS1_35MainloopSm100TmaUmmaWarpSpecializedILi4ELi2ELi4ENS5_IJNS4_1CILi2EEENSA_ILi1EEESC_EEEEENS5_IJNSA_ILi64EEESF_NSA_ILi128EEEEEENS_10bfloat16_tENS5_IJlSC_lEEESI_SJ_NS4_8TiledMMAINS4_8MMA_AtomIJNS4_20SM100_MMA_F16BF16_SSISI_SI_fLi64ELi64ELNS4_4UMMA5MajorE0ELSO_0ELNSN_7ScaleInE0ELSP_0EEEEEENS4_6LayoutINS5_IJSC_SC_SC_EEENS5_IJNSA_ILi0EEESU_SU_EEEEENS5_IJNS4_10UnderscoreESX_SX_EEEEENS4_13SM90_TMA_LOADENS4_14ComposedLayoutINS4_7SwizzleILi3ELi4ELi3EEENS4_18smem_ptr_flag_bitsILi16EEENSS_INS5_IJNSA_ILi8EEESF_EEENS5_IJSF_SC_EEEEEEEvNS4_8identityENS4_23SM90_TMA_LOAD_MULTICASTES1A_vS1B_EENS_8epilogue10collective18CollectiveEpilogueINS1E_23Sm100TmaWarpSpecializedILi3ELi2ELi16ELb1ELb0EEEJSH_NS5_IJNSS_ISF_SC_EENSS_INSA_ILi32EEESC_EEEEESI_SJ_SI_SJ_NS1E_6fusion15FusionCallbacksIS1I_NS1N_17LinearCombinationISI_fSI_fLNS_15FloatRoundStyleE2EEESH_S1M_JEEENS4_5SM1004TMEM4LOAD26SM100_TMEM_LOAD_16dp256b4xES10_NS11_INS12_ILi2ELi4ELi3EEES15_NSS_INS5_IJS16_S1K_EEENS5_IJS1K_SC_EEEEEEENS4_17SM75_U32x4_LDSM_NENS4_14SM90_TMA_STOREES21_NS4_17SM90_U32x4_STSM_NENS4_39AutoVectorizingCopyWithAssumedAlignmentILi128EEEEEEvvEEEEvNT_6ParamsE)
        /*0044*/ 	.word	0x00000000
.L_29:


//--------------------- .nv.compat                --------------------------
	.section	.nv.compat,"",@"SHT_CUDA_COMPAT_INFO"
	.align	4
        /*0000*/ 	.byte	0x02, 0x09, 0x01, 0x00, 0x02, 0x02, 0x02, 0x00, 0x02, 0x05, 0x05, 0x00, 0x03, 0x07, 0x01, 0x01
        /*0010*/ 	.byte	0x02, 0x03, 0x01, 0x00, 0x02, 0x06, 0x01, 0x00, 0x04, 0x0b, 0x08, 0x00, 0x09, 0x00, 0x00, 0x00
        /*0020*/ 	.byte	0x00, 0x00, 0x00, 0x00


//--------------------- .nv.info._ZN7cutlass13device_kernelINS_4gemm6kernel13GemmUniversalIN4cute5tupleIJiiiiEEENS1_10collective13CollectiveMmaINS1_35MainloopSm100TmaUmmaWarpSpecializedILi4ELi2ELi4ENS5_IJNS4_1CILi2EEENSA_ILi1EEESC_EEEEENS5_IJNSA_ILi64EEESF_NSA_ILi128EEEEEENS_10bfloat16_tENS5_IJlSC_lEEESI_SJ_NS4_8TiledMMAINS4_8MMA_AtomIJNS4_20SM100_MMA_F16BF16_SSISI_SI_fLi64ELi64ELNS4_4UMMA5MajorE0ELSO_0ELNSN_7ScaleInE0ELSP_0EEEEEENS4_6LayoutINS5_IJSC_SC_SC_EEENS5_IJNSA_ILi0EEESU_SU_EEEEENS5_IJNS4_10UnderscoreESX_SX_EEEEENS4_13SM90_TMA_LOADENS4_14ComposedLayoutINS4_7SwizzleILi3ELi4ELi3EEENS4_18smem_ptr_flag_bitsILi16EEENSS_INS5_IJNSA_ILi8EEESF_EEENS5_IJSF_SC_EEEEEEEvNS4_8identityENS4_23SM90_TMA_LOAD_MULTICASTES1A_vS1B_EENS_8epilogue10collective18CollectiveEpilogueINS1E_23Sm100TmaWarpSpecializedILi3ELi2ELi16ELb1ELb0EEEJSH_NS5_IJNSS_ISF_SC_EENSS_INSA_ILi32EEESC_EEEEESI_SJ_SI_SJ_NS1E_6fusion15FusionCallbacksIS1I_NS1N_17LinearCombinationISI_fSI_fLNS_15FloatRoundStyleE2EEESH_S1M_JEEENS4_5SM1004TMEM4LOAD26SM100_TMEM_LOAD_16dp256b4xES10_NS11_INS12_ILi2ELi4ELi3EEES15_NSS_INS5_IJS16_S1K_EEENS5_IJS1K_SC_EEEEEEENS4_17SM75_U32x4_LDSM_NENS4_14SM90_TMA_STOREES21_NS4_17SM90_U32x4_STSM_NENS4_39AutoVectorizingCopyWithAssumedAlignmentILi128EEEEEEvvEEEEvNT_6ParamsE --------------------------
	.section	.nv.info._ZN7cutlass13device_kernelINS_4gemm6kernel13GemmUniversalIN4cute5tupleIJiiiiEEENS1_10collective13CollectiveMmaINS1_35MainloopSm100TmaUmmaWarpSpecializedILi4ELi2ELi4ENS5_IJNS4_1CILi2EEENSA_ILi1EEESC_EEEEENS5_IJNSA_ILi64EEESF_NSA_ILi128EEEEEENS_10bfloat16_tENS5_IJlSC_lEEESI_SJ_NS4_8TiledMMAINS4_8MMA_AtomIJNS4_20SM100_MMA_F16BF16_SSISI_SI_fLi64ELi64ELNS4_4UMMA5MajorE0ELSO_0ELNSN_7ScaleInE0ELSP_0EEEEEENS4_6LayoutINS5_IJSC_SC_SC_EEENS5_IJNSA_ILi0EEESU_SU_EEEEENS5_IJNS4_10UnderscoreESX_SX_EEEEENS4_13SM90_TMA_LOADENS4_14ComposedLayoutINS4_7SwizzleILi3ELi4ELi3EEENS4_18smem_ptr_flag_bitsILi16EEENSS_INS5_IJNSA_ILi8EEESF_EEENS5_IJSF_SC_EEEEEEEvNS4_8identityENS4_23SM90_TMA_LOAD_MULTICASTES1A_vS1B_EENS_8epilogue10collective18CollectiveEpilogueINS1E_23Sm100TmaWarpSpecializedILi3ELi2ELi16ELb1ELb0EEEJSH_NS5_IJNSS_ISF_SC_EENSS_INSA_ILi32EEESC_EEEEESI_SJ_SI_SJ_NS1E_6fusion15FusionCallbacksIS1I_NS1N_17LinearCombinationISI_fSI_fLNS_15FloatRoundStyleE2EEESH_S1M_JEEENS4_5SM1004TMEM4LOAD26SM100_TMEM_LOAD_16dp256b4xES10_NS11_INS12_ILi2ELi4ELi3EEES15_NSS_INS5_IJS16_S1K_EEENS5_IJS1K_SC_EEEEEEENS4_17SM75_U32x4_LDSM_NENS4_14SM90_TMA_STOREES21_NS4_17SM90_U32x4_STSM_NENS4_39AutoVectorizingCopyWithAssumedAlignmentILi128EEEEEEvvEEEEvNT_6ParamsE,"",@"SHT_CUDA_INFO"
	.sectionflags	@""
	.align	4


	//----- nvinfo : EIATTR_CUDA_API_VERSION
	.align		4
        /*0000*/ 	.byte	0x04, 0x37
        /*0002*/ 	.short	(.L_31 - .L_30)
.L_30:
        /*0004*/ 	.word	0x00000082


	//----- nvinfo : EIATTR_KPARAM_INFO
	.align		4
.L_31:
        /*0008*/ 	.byte	0x04, 0x17
        /*000a*/ 	.short	(.L_33 - .L_32)
.L_32:
        /*000c*/ 	.word	0x00000000
        /*0010*/ 	.short	0x0000
        /*0012*/ 	.short	0x0000
        /*0014*/ 	.byte	0x00, 0xf0, 0x01, 0x20


	//----- nvinfo : EIATTR_AT_ENTRY_FRAGMENTS
	.align		4
.L_33:
        /*0018*/ 	.byte	0x04, 0x4f
        /*001a*/ 	.short	(.L_35 - .L_34)


	//   ....[0]....
.L_34:
        /*001c*/ 	.word	0x00000006


	//----- nvinfo : EIATTR_RESERVED_SMEM_USED
	.align		4
.L_35:
        /*0020*/ 	.byte	0x01, 0x41
	.zero		2


	//----- nvinfo : EIATTR_SPARSE_MMA_MASK
	.align		4
        /*0024*/ 	.byte	0x03, 0x50
        /*0026*/ 	.short	0x0000


	//----- nvinfo : EIATTR_TCGEN05_1CTA_USED
	.align		4
        /*0028*/ 	.byte	0x01, 0x51
	.zero		2


	//----- nvinfo : EIATTR_MAXREG_COUNT
	.align		4
        /*002c*/ 	.byte	0x03, 0x1b
        /*002e*/ 	.short	0x00ff


	//----- nvinfo : EIATTR_NUM_BARRIERS
	.align		4
        /*0030*/ 	.byte	0x02, 0x4c
        /*0032*/ 	.byte	0x07
	.zero		1


	//----- nvinfo : EIATTR_EXTERNS
	.align		4
        /*0034*/ 	.byte	0x04, 0x0f
        /*0036*/ 	.short	(.L_37 - .L_36)


	//   ....[0]....
	.align		4
.L_36:
        /*0038*/ 	.word	index@(__assertfail)


	//----- nvinfo : EIATTR_MERCURY_ISA_VERSION
	.align		4
.L_37:
        /*003c*/ 	.byte	0x03, 0x5f
        /*003e*/ 	.short	0x0101


	//----- nvinfo : EIATTR_INT_WARP_WIDE_INSTR_OFFSETS
	.align		4
        /*0040*/ 	.byte	0x04, 0x31
        /*0042*/ 	.short	(.L_39 - .L_38)


	//   ....[0]....
.L_38:
        /*0044*/ 	.word	0x00003fe0


	//   ....[1]....
        /*0048*/ 	.word	0x00004010


	//   ....[2]....
        /*004c*/ 	.word	0x00004030


	//   ....[3]....
        /*0050*/ 	.word	0x00004bb0


	//   ....[4]....
        /*0054*/ 	.word	0x00004cd0


	//   ....[5]....
        /*0058*/ 	.word	0x00004e20


	//   ....[6]....
        /*005c*/ 	.word	0x00004f40


	//----- nvinfo : EIATTR_COOP_GROUP_MASK_REGIDS
	.align		4
.L_39:
        /*0060*/ 	.byte	0x04, 0x29
        /*0062*/ 	.short	(.L_41 - .L_40)


	//   ....[0]....
.L_40:
        /*0064*/ 	.word	0xffffffff


	//   ....[1]....
        /*0068*/ 	.word	0xffffffff


	//   ....[2]....
        /*006c*/ 	.word	0xffffffff


	//   ....[3]....
        /*0070*/ 	.word	0xffffffff


	//   ....[4]....
        /*0074*/ 	.word	0xffffffff


	//   ....[5]....
        /*0078*/ 	.word	0xffffffff


	//   ....[6]....
        /*007c*/ 	.word	0xffffffff


	//   ....[7]....
        /*0080*/ 	.word	0xffffffff


	//   ....[8]....
        /*0084*/ 	.word	0xffffffff


	//   ....[9]....
        /*0088*/ 	.word	0xffffffff


	//   ....[10]....
        /*008c*/ 	.word	0xffffffff


	//   ....[11]....
        /*0090*/ 	.word	0xffffffff


	//   ....[12]....
        /*0094*/ 	.word	0xffffffff


	//   ....[13]....
        /*0098*/ 	.word	0xffffffff


	//----- nvinfo : EIATTR_COOP_GROUP_INSTR_OFFSETS
	.align		4
.L_41:
        /*009c*/ 	.byte	0x04, 0x28
        /*009e*/ 	.short	(.L_43 - .L_42)


	//   ....[0]....
.L_42:
        /*00a0*/ 	.word	0x00000080


	//   ....[1]....
        /*00a4*/ 	.word	0x000004f0


	//   ....[2]....
        /*00a8*/ 	.word	0x00000690


	//   ....[3]....
        /*00ac*/ 	.word	0x00000810


	//   ....[4]....
        /*00b0*/ 	.word	0x00000910


	//   ....[5]....
        /*00b4*/ 	.word	0x00000a80


	//   ....[6]....
        /*00b8*/ 	.word	0x00000c20


	//   ....[7]....
        /*00bc*/ 	.word	0x00000dd0


	//   ....[8]....
        /*00c0*/ 	.word	0x00002150


	//   ....[9]....
        /*00c4*/ 	.word	0x00003010


	//   ....[10]....
        /*00c8*/ 	.word	0x00003220


	//   ....[11]....
        /*00cc*/ 	.word	0x00003250


	//   ....[12]....
        /*00d0*/ 	.word	0x00003ec0


	//   ....[13]....
        /*00d4*/ 	.word	0x000040f0


	//----- nvinfo : EIATTR_VRC_CTA_INIT_COUNT
	.align		4
.L_43:
        /*00d8*/ 	.byte	0x02, 0x4a
        /*00da*/ 	.byte	0x80
	.zero		1


	//----- nvinfo : EIATTR_SYSCALL_OFFSETS
	.align		4
        /*00dc*/ 	.byte	0x04, 0x46
        /*00de*/ 	.short	(.L_45 - .L_44)


	//   ....[0]....
.L_44:
        /*00e0*/ 	.word	0x00005c60


	//   ....[1]....
        /*00e4*/ 	.word	0x00005d50


	//   ....[2]....
        /*00e8*/ 	.word	0x00006590


	//   ....[3]....
        /*00ec*/ 	.word	0x00006ee0


	//----- nvinfo : EIATTR_MBARRIER_INSTR_OFFSETS
	.align		4
.L_45:
        /*00f0*/ 	.byte	0x04, 0x39
        /*00f2*/ 	.short	(.L_47 - .L_46)


	//   ....[0]....
.L_46:
        /*00f4*/ 	.word	0x00000600
        /*00f8*/ 	.word	0x000000ff
        /*00fc*/ 	.word	0x00000000
        /*0100*/ 	.short	0x0100
        /*0102*/ 	.byte	0x04
	.zero		1


	//   ....[1]....
        /*0104*/ 	.word	0x00000610
        /*0108*/ 	.word	0x000000ff
        /*010c*/ 	.word	0x00000020
        /*0110*/ 	.short	0x0100
        /*0112*/ 	.byte	0x04
	.zero		1


	//   ....[2]....
        /*0114*/ 	.word	0x00000620
        /*0118*/ 	.word	0x000000ff
        /*011c*/ 	.word	0x00000008
        /*0120*/ 	.short	0x0100
        /*0122*/ 	.byte	0x04
	.zero		1


	//   ....[3]....
        /*0124*/ 	.word	0x00000630
        /*0128*/ 	.word	0x000000ff
        /*012c*/ 	.word	0x00000028
        /*0130*/ 	.short	0x0100
        /*0132*/ 	.byte	0x04
	.zero		1


	//   ....[4]....
        /*0134*/ 	.word	0x00000640
        /*0138*/ 	.word	0x000000ff
        /*013c*/ 	.word	0x00000010
        /*0140*/ 	.short	0x0100
        /*0142*/ 	.byte	0x04
	.zero		1


	//   ....[5]....
        /*0144*/ 	.word	0x00000650
        /*0148*/ 	.word	0x000000ff
        /*014c*/ 	.word	0x00000030
        /*0150*/ 	.short	0x0100
        /*0152*/ 	.byte	0x04
	.zero		1


	//   ....[6]....
        /*0154*/ 	.word	0x00000660
        /*0158*/ 	.word	0x000000ff
        /*015c*/ 	.word	0x00000018
        /*0160*/ 	.short	0x0100
        /*0162*/ 	.byte	0x04
	.zero		1


	//   ....[7]....
        /*0164*/ 	.word	0x00000670
        /*0168*/ 	.word	0x000000ff
        /*016c*/ 	.word	0x00000038
        /*0170*/ 	.short	0x0100
        /*0172*/ 	.byte	0x04
	.zero		1


	//   ....[8]....
        /*0174*/ 	.word	0x000007a0
        /*0178*/ 	.word	0x000000ff
        /*017c*/ 	.word	0x00000040
        /*0180*/ 	.short	0x0100
        /*0182*/ 	.byte	0x04
	.zero		1


	//   ....[9]....
        /*0184*/ 	.word	0x000007b0
        /*0188*/ 	.word	0x000000ff
        /*018c*/ 	.word	0x00000058
        /*0190*/ 	.short	0x0100
        /*0192*/ 	.byte	0x04
	.zero		1


	//   ....[10]....
        /*0194*/ 	.word	0x000007c0
        /*0198*/ 	.word	0x000000ff
        /*019c*/ 	.word	0x00000048
        /*01a0*/ 	.short	0x0100
        /*01a2*/ 	.byte	0x04
	.zero		1


	//   ....[11]....
        /*01a4*/ 	.word	0x000007d0
        /*01a8*/ 	.word	0x000000ff
        /*01ac*/ 	.word	0x00000060
        /*01b0*/ 	.short	0x0100
        /*01b2*/ 	.byte	0x04
	.zero		1


	//   ....[12]....
        /*01b4*/ 	.word	0x000007e0
        /*01b8*/ 	.word	0x000000ff
        /*01bc*/ 	.word	0x00000050
        /*01c0*/ 	.short	0x0100
        /*01c2*/ 	.byte	0x04
	.zero		1


	//   ....[13]....
        /*01c4*/ 	.word	0x000007f0
        /*01c8*/ 	.word	0x000000ff
        /*01cc*/ 	.word	0x00000068
        /*01d0*/ 	.short	0x0100
        /*01d2*/ 	.byte	0x04
	.zero		1


	//   ....[14]....
        /*01d4*/ 	.word	0x000008e0
        /*01d8*/ 	.word	0x000000ff
        /*01dc*/ 	.word	0x00000070
        /*01e0*/ 	.short	0x0100
        /*01e2*/ 	.byte	0x06
	.zero		1


	//   ....[15]....
        /*01e4*/ 	.word	0x000008f0
        /*01e8*/ 	.word	0x000000ff
        /*01ec*/ 	.word	0x00000078
        /*01f0*/ 	.short	0x0100
        /*01f2*/ 	.byte	0x06
	.zero		1


	//   ....[16]....
        /*01f4*/ 	.word	0x00000a30
        /*01f8*/ 	.word	0x000000ff
        /*01fc*/ 	.word	0x00000080
        /*0200*/ 	.short	0x0100
        /*0202*/ 	.byte	0x06
	.zero		1


	//   ....[17]....
        /*0204*/ 	.word	0x00000a40
        /*0208*/ 	.word	0x000000ff
        /*020c*/ 	.word	0x00000090
        /*0210*/ 	.short	0x0100
        /*0212*/ 	.byte	0x06
	.zero		1


	//   ....[18]....
        /*0214*/ 	.word	0x00000a50
        /*0218*/ 	.word	0x000000ff
        /*021c*/ 	.word	0x00000088
        /*0220*/ 	.short	0x0100
        /*0222*/ 	.byte	0x06
	.zero		1


	//   ....[19]....
        /*0224*/ 	.word	0x00000a60
        /*0228*/ 	.word	0x000000ff
        /*022c*/ 	.word	0x00000098
        /*0230*/ 	.short	0x0100
        /*0232*/ 	.byte	0x06
	.zero		1


	//   ....[20]....
        /*0234*/ 	.word	0x00000b90
        /*0238*/ 	.word	0x000000ff
        /*023c*/ 	.word	0x000000a0
        /*0240*/ 	.short	0x0100
        /*0242*/ 	.byte	0x04
	.zero		1


	//   ....[21]....
        /*0244*/ 	.word	0x00000ba0
        /*0248*/ 	.word	0x000000ff
        /*024c*/ 	.word	0x000000c0
        /*0250*/ 	.short	0x0100
        /*0252*/ 	.byte	0x04
	.zero		1


	//   ....[22]....
        /*0254*/ 	.word	0x00000bb0
        /*0258*/ 	.word	0x000000ff
        /*025c*/ 	.word	0x000000a8
        /*0260*/ 	.short	0x0100
        /*0262*/ 	.byte	0x04
	.zero		1


	//   ....[23]....
        /*0264*/ 	.word	0x00000bc0
        /*0268*/ 	.word	0x000000ff
        /*026c*/ 	.word	0x000000c8
        /*0270*/ 	.short	0x0100
        /*0272*/ 	.byte	0x04
	.zero		1


	//   ....[24]....
        /*0274*/ 	.word	0x00000bd0
        /*0278*/ 	.word	0x000000ff
        /*027c*/ 	.word	0x000000b0
        /*0280*/ 	.short	0x0100
        /*0282*/ 	.byte	0x04
	.zero		1


	//   ....[25]....
        /*0284*/ 	.word	0x00000be0
        /*0288*/ 	.word	0x000000ff
        /*028c*/ 	.word	0x000000d0
        /*0290*/ 	.short	0x0100
        /*0292*/ 	.byte	0x04
	.zero		1


	//   ....[26]....
        /*0294*/ 	.word	0x00000bf0
        /*0298*/ 	.word	0x000000ff
        /*029c*/ 	.word	0x000000b8
        /*02a0*/ 	.short	0x0100
        /*02a2*/ 	.byte	0x04
	.zero		1


	//   ....[27]....
        /*02a4*/ 	.word	0x00000c00
        /*02a8*/ 	.word	0x000000ff
        /*02ac*/ 	.word	0x000000d8
        /*02b0*/ 	.short	0x0100
        /*02b2*/ 	.byte	0x04
	.zero		1


	//   ....[28]....
        /*02b4*/ 	.word	0x00000cf0
        /*02b8*/ 	.word	0x000000ff
        /*02bc*/ 	.word	0x000000e0
        /*02c0*/ 	.short	0x0100
        /*02c2*/ 	.byte	0x04
	.zero		1


	//   ....[29]....
        /*02c4*/ 	.word	0x00000d00
        /*02c8*/ 	.word	0x000000ff
        /*02cc*/ 	.word	0x000000f0
        /*02d0*/ 	.short	0x0100
        /*02d2*/ 	.byte	0x04
	.zero		1


	//   ....[30]....
        /*02d4*/ 	.word	0x00000d10
        /*02d8*/ 	.word	0x000000ff
        /*02dc*/ 	.word	0x000000e8
        /*02e0*/ 	.short	0x0100
        /*02e2*/ 	.byte	0x04
	.zero		1


	//   ....[31]....
        /*02e4*/ 	.word	0x00000d20
        /*02e8*/ 	.word	0x000000ff
        /*02ec*/ 	.word	0x000000f8
        /*02f0*/ 	.short	0x0100
        /*02f2*/ 	.byte	0x04
	.zero		1


	//   ....[32]....
        /*02f4*/ 	.word	0x00001850
        /*02f8*/ 	.word	0x00000000
        /*02fc*/ 	.word	0x000000f0
        /*0300*/ 	.short	0x010a
        /*0302*/ 	.byte	0xff
	.zero		1


	//   ....[33]....
        /*0304*/ 	.word	0x00001880
        /*0308*/ 	.word	0x00000000
        /*030c*/ 	.word	0x000000e0
        /*0310*/ 	.short	0x0101
        /*0312*/ 	.byte	0xff
	.zero		1


	//   ....[34]....
        /*0314*/ 	.word	0x00001950
        /*0318*/ 	.word	0x000000ff
        /*031c*/ 	.word	0x00000020
        /*0320*/ 	.short	0x010a
        /*0322*/ 	.byte	0x04
	.zero		1


	//   ....[35]....
        /*0324*/ 	.word	0x000019d0
        /*0328*/ 	.word	0x000000ff
        /*032c*/ 	.word	0x00000020
        /*0330*/ 	.short	0x010a
        /*0332*/ 	.byte	0x21
	.zero		1


	//   ....[36]....
        /*0334*/ 	.word	0x00001b60
        /*0338*/ 	.word	0x000000ff
        /*033c*/ 	.word	0x00000020
        /*0340*/ 	.short	0x010a
        /*0342*/ 	.byte	0x05
	.zero		1


	//   ....[37]....
        /*0344*/ 	.word	0x00001d50
        /*0348*/ 	.word	0x000000ff
        /*034c*/ 	.word	0x00000078
        /*0350*/ 	.short	0x0101
        /*0352*/ 	.byte	0x0d
	.zero		1


	//   ....[38]....
        /*0354*/ 	.word	0x00001d70
        /*0358*/ 	.word	0x000000ff
        /*035c*/ 	.word	0x00000020
        /*0360*/ 	.short	0x010a
        /*0362*/ 	.byte	0x04
	.zero		1


	//   ....[39]....
        /*0364*/ 	.word	0x00001df0
        /*0368*/ 	.word	0x000000ff
        /*036c*/ 	.word	0x00000020
        /*0370*/ 	.short	0x010a
        /*0372*/ 	.byte	0x21
	.zero		1


	//   ....[40]....
        /*0374*/ 	.word	0x00001f80
        /*0378*/ 	.word	0x000000ff
        /*037c*/ 	.word	0x00000020
        /*0380*/ 	.short	0x010a
        /*0382*/ 	.byte	0x05
	.zero		1


	//   ....[41]....
        /*0384*/ 	.word	0x00002180
        /*0388*/ 	.word	0x00000003
        /*038c*/ 	.word	0x00000080
        /*0390*/ 	.short	0x010a
        /*0392*/ 	.byte	0xff
	.zero		1


	//   ....[42]....
        /*0394*/ 	.word	0x000022d0
        /*0398*/ 	.word	0x00000000
        /*039c*/ 	.word	0x00000000
        /*03a0*/ 	.short	0x0101
        /*03a2*/ 	.byte	0xff
	.zero		1


	//   ....[43]....
        /*03a4*/ 	.word	0x00002890
        /*03a8*/ 	.word	0x000000ff
        /*03ac*/ 	.word	0x00000000
        /*03b0*/ 	.short	0x010a
        /*03b2*/ 	.byte	0x04
	.zero		1


	//   ....[44]....
        /*03b4*/ 	.word	0x00002920
        /*03b8*/ 	.word	0x000000ff
        /*03bc*/ 	.word	0x00000000
        /*03c0*/ 	.short	0x010a
        /*03c2*/ 	.byte	0x05
	.zero		1


	//   ....[45]....
        /*03c4*/ 	.word	0x000029b0
        /*03c8*/ 	.word	0x000000ff
        /*03cc*/ 	.word	0x00000000
        /*03d0*/ 	.short	0x010a
        /*03d2*/ 	.byte	0x05
	.zero		1


	//   ....[46]....
        /*03d4*/ 	.word	0x00002a50
        /*03d8*/ 	.word	0x00000000
        /*03dc*/ 	.word	0x00000000
        /*03e0*/ 	.short	0x010a
        /*03e2*/ 	.byte	0xff
	.zero		1


	//   ....[47]....
        /*03e4*/ 	.word	0x00002b70
        /*03e8*/ 	.word	0x00000002
        /*03ec*/ 	.word	0x000000e0
        /*03f0*/ 	.short	0x010a
        /*03f2*/ 	.byte	0xff
	.zero		1


	//   ....[48]....
        /*03f4*/ 	.word	0x00002be0
        /*03f8*/ 	.word	0x00000002
        /*03fc*/ 	.word	0x00000000
        /*0400*/ 	.short	0x0101
        /*0402*/ 	.byte	0xff
	.zero		1


	//   ....[49]....
        /*0404*/ 	.word	0x00002c00
        /*0408*/ 	.word	0x000000ff
        /*040c*/ 	.word	0x00000090
        /*0410*/ 	.short	0x010a
        /*0412*/ 	.byte	0x04
	.zero		1


	//   ....[50]....
        /*0414*/ 	.word	0x00002d20
        /*0418*/ 	.word	0x00000002
        /*041c*/ 	.word	0x00000080
        /*0420*/ 	.short	0x010a
        /*0422*/ 	.byte	0xff
	.zero		1


	//   ....[51]....
        /*0424*/ 	.word	0x00002e20
        /*0428*/ 	.word	0x00000002
        /*042c*/ 	.word	0x00000000
        /*0430*/ 	.short	0x0101
        /*0432*/ 	.byte	0xff
	.zero		1


	//   ....[52]....
        /*0434*/ 	.word	0x00002eb0
        /*0438*/ 	.word	0x000000ff
        /*043c*/ 	.word	0x00000090
        /*0440*/ 	.short	0x0106
        /*0442*/ 	.byte	0x04
	.zero		1


	//   ....[53]....
        /*0444*/ 	.word	0x00002ed0
        /*0448*/ 	.word	0x000000ff
        /*044c*/ 	.word	0x00000090
        /*0450*/ 	.short	0x010a
        /*0452*/ 	.byte	0x04
	.zero		1


	//   ....[54]....
        /*0454*/ 	.word	0x00002f60
        /*0458*/ 	.word	0x000000ff
        /*045c*/ 	.word	0x00000090
        /*0460*/ 	.short	0x0106
        /*0462*/ 	.byte	0x07
	.zero		1


	//   ....[55]....
        /*0464*/ 	.word	0x00002fa0
        /*0468*/ 	.word	0x00000000
        /*046c*/ 	.word	0x00000090
        /*0470*/ 	.short	0x010a
        /*0472*/ 	.byte	0xff
	.zero		1


	//   ....[56]....
        /*0474*/ 	.word	0x00003570
        /*0478*/ 	.word	0x00000000
        /*047c*/ 	.word	0x00000080
        /*0480*/ 	.short	0x010a
        /*0482*/ 	.byte	0xff
	.zero		1


	//   ....[57]....
        /*0484*/ 	.word	0x00003670
        /*0488*/ 	.word	0x00000003
        /*048c*/ 	.word	0x00000000
        /*0490*/ 	.short	0x0101
        /*0492*/ 	.byte	0xff
	.zero		1


	//   ....[58]....
        /*0494*/ 	.word	0x00003680
        /*0498*/ 	.word	0x000000ff
        /*049c*/ 	.word	0x00000000
        /*04a0*/ 	.short	0x010a
        /*04a2*/ 	.byte	0x04
	.zero		1


	//   ....[59]....
        /*04a4*/ 	.word	0x00003700
        /*04a8*/ 	.word	0x000000ff
        /*04ac*/ 	.word	0x000000c0
        /*04b0*/ 	.short	0x010a
        /*04b2*/ 	.byte	0x2e
	.zero		1


	//   ....[60]....
        /*04b4*/ 	.word	0x000037e0
        /*04b8*/ 	.word	0x000000ff
        /*04bc*/ 	.word	0x00000000
        /*04c0*/ 	.short	0x010a
        /*04c2*/ 	.byte	0x07
	.zero		1


	//   ....[61]....
        /*04c4*/ 	.word	0x00003920
        /*04c8*/ 	.word	0x000000ff
        /*04cc*/ 	.word	0x00000000
        /*04d0*/ 	.short	0x010a
        /*04d2*/ 	.byte	0x04
	.zero		1


	//   ....[62]....
        /*04d4*/ 	.word	0x00003cf0
        /*04d8*/ 	.word	0x000000ff
        /*04dc*/ 	.word	0x00000000
        /*04e0*/ 	.short	0x010a
        /*04e2*/ 	.byte	0x04
	.zero		1


	//   ....[63]....
        /*04e4*/ 	.word	0x00003d80
        /*04e8*/ 	.word	0x000000ff
        /*04ec*/ 	.word	0x00000000
        /*04f0*/ 	.short	0x010a
        /*04f2*/ 	.byte	0x05
	.zero		1


	//   ....[64]....
        /*04f4*/ 	.word	0x00003e10
        /*04f8*/ 	.word	0x000000ff
        /*04fc*/ 	.word	0x00000000
        /*0500*/ 	.short	0x010a
        /*0502*/ 	.byte	0x05
	.zero		1


	//   ....[65]....
        /*0504*/ 	.word	0x00003ea0
        /*0508*/ 	.word	0x000000ff
        /*050c*/ 	.word	0x00000000
        /*0510*/ 	.short	0x010a
        /*0512*/ 	.byte	0x04
	.zero		1


	//   ....[66]....
        /*0514*/ 	.word	0x00004380
        /*0518*/ 	.word	0x00000008
        /*051c*/ 	.word	0x00000080
        /*0520*/ 	.short	0x010a
        /*0522*/ 	.byte	0xff
	.zero		1


	//   ....[67]....
        /*0524*/ 	.word	0x000044f0
        /*0528*/ 	.word	0x00000000
        /*052c*/ 	.word	0x00000000
        /*0530*/ 	.short	0x0101
        /*0532*/ 	.byte	0xff
	.zero		1


	//   ....[68]....
        /*0534*/ 	.word	0x000049c0
        /*0538*/ 	.word	0x000000ff
        /*053c*/ 	.word	0x00000078
        /*0540*/ 	.short	0x010a
        /*0542*/ 	.byte	0x18
	.zero		1


	//   ....[69]....
        /*0544*/ 	.word	0x00004b90
        /*0548*/ 	.word	0x000000ff
        /*054c*/ 	.word	0x00000058
        /*0550*/ 	.short	0x010a
        /*0552*/ 	.byte	0x04
	.zero		1


	//   ....[70]....
        /*0554*/ 	.word	0x00004d70
        /*0558*/ 	.word	0x000000ff
        /*055c*/ 	.word	0x00000040
        /*0560*/ 	.short	0x010b
        /*0562*/ 	.byte	0x04
	.zero		1


	//   ....[71]....
        /*0564*/ 	.word	0x00004d80
        /*0568*/ 	.word	0x000000ff
        /*056c*/ 	.word	0x00000000
        /*0570*/ 	.short	0x0101
        /*0572*/ 	.byte	0x07
	.zero		1


	//   ....[72]....
        /*0574*/ 	.word	0x00004d90
        /*0578*/ 	.word	0x000000ff
        /*057c*/ 	.word	0x00000058
        /*0580*/ 	.short	0x010a
        /*0582*/ 	.byte	0x05
	.zero		1


	//   ....[73]....
        /*0584*/ 	.word	0x00004fe0
        /*0588*/ 	.word	0x000000ff
        /*058c*/ 	.word	0x00000040
        /*0590*/ 	.short	0x010b
        /*0592*/ 	.byte	0x05
	.zero		1


	//   ....[74]....
        /*0594*/ 	.word	0x00004ff0
        /*0598*/ 	.word	0x000000ff
        /*059c*/ 	.word	0x00000000
        /*05a0*/ 	.short	0x0101
        /*05a2*/ 	.byte	0x04
	.zero		1


	//   ....[75]....
        /*05a4*/ 	.word	0x00005040
        /*05a8*/ 	.word	0x000000ff
        /*05ac*/ 	.word	0x00000000
        /*05b0*/ 	.short	0x010a
        /*05b2*/ 	.byte	0x04
	.zero		1


	//   ....[76]....
        /*05b4*/ 	.word	0x000050d0
        /*05b8*/ 	.word	0x000000ff
        /*05bc*/ 	.word	0x00000000
        /*05c0*/ 	.short	0x010a
        /*05c2*/ 	.byte	0x05
	.zero		1


	//   ....[77]....
        /*05c4*/ 	.word	0x00005170
        /*05c8*/ 	.word	0x00000000
        /*05cc*/ 	.word	0x00000000
        /*05d0*/ 	.short	0x010a
        /*05d2*/ 	.byte	0xff
	.zero		1


	//   ....[78]....
        /*05d4*/ 	.word	0x000054d0
        /*05d8*/ 	.word	0x00000000
        /*05dc*/ 	.word	0x00000080
        /*05e0*/ 	.short	0x010a
        /*05e2*/ 	.byte	0xff
	.zero		1


	//   ....[79]....
        /*05e4*/ 	.word	0x000055a0
        /*05e8*/ 	.word	0x00000000
        /*05ec*/ 	.word	0x00000000
        /*05f0*/ 	.short	0x0101
        /*05f2*/ 	.byte	0xff
	.zero		1


	//   ....[80]....
        /*05f4*/ 	.word	0x000061b0
        /*05f8*/ 	.word	0x00000002
        /*05fc*/ 	.word	0x00000040
        /*0600*/ 	.short	0x010a
        /*0602*/ 	.byte	0xff
	.zero		1


	//   ....[81]....
        /*0604*/ 	.word	0x000061f0
        /*0608*/ 	.word	0x0000001b
        /*060c*/ 	.word	0x000000a0
        /*0610*/ 	.short	0x010a
        /*0612*/ 	.byte	0xff
	.zero		1


	//   ....[82]....
        /*0614*/ 	.word	0x000062e0
        /*0618*/ 	.word	0x00000002
        /*061c*/ 	.word	0x00000040
        /*0620*/ 	.short	0x010a
        /*0622*/ 	.byte	0xff
	.zero		1


	//   ....[83]....
        /*0624*/ 	.word	0x00006470
        /*0628*/ 	.word	0x0000001b
        /*062c*/ 	.word	0x000000a0
        /*0630*/ 	.short	0x010a
        /*0632*/ 	.byte	0xff
	.zero		1


	//   ....[84]....
        /*0634*/ 	.word	0x00006c40
        /*0638*/ 	.word	0x00000000
        /*063c*/ 	.word	0x00000000
        /*0640*/ 	.short	0x0101
        /*0642*/ 	.byte	0xff
	.zero		1


	//   ....[85]....
        /*0644*/ 	.word	0x00006c50
        /*0648*/ 	.word	0x00000002
        /*064c*/ 	.word	0x00000040
        /*0650*/ 	.short	0x010a
        /*0652*/ 	.byte	0xff
	.zero		1


	//   ....[86]....
        /*0654*/ 	.word	0x00006d10
        /*0658*/ 	.word	0x00000002
        /*065c*/ 	.word	0x00000040
        /*0660*/ 	.short	0x010a
        /*0662*/ 	.byte	0xff
	.zero		1


	//   ....[87]....
        /*0664*/ 	.word	0x000070b0
        /*0668*/ 	.word	0x000000ff
        /*066c*/ 	.word	0x00000000
        /*0670*/ 	.short	0x0101
        /*0672*/ 	.byte	0x04
	.zero		1


	//   ....[88]....
        /*0674*/ 	.word	0x00007610
        /*0678*/ 	.word	0x00000000
        /*067c*/ 	.word	0x00000000
        /*0680*/ 	.short	0x0101
        /*0682*/ 	.byte	0xff
	.zero		1


	//   ....[89]....
        /*0684*/ 	.word	0x000078c0
        /*0688*/ 	.word	0x000000ff
        /*068c*/ 	.word	0x00000000
        /*0690*/ 	.short	0x0101
        /*0692*/ 	.byte	0x04
	.zero		1


	//   ....[90]....
        /*0694*/ 	.word	0x000078e0
        /*0698*/ 	.word	0x00000000
        /*069c*/ 	.word	0x000000f0
        /*06a0*/ 	.short	0x010a
        /*06a2*/ 	.byte	0xff
	.zero		1


	//   ....[91]....
        /*06a4*/ 	.word	0x00007940
        /*06a8*/ 	.word	0x00000000
        /*06ac*/ 	.word	0x00000020
        /*06b0*/ 	.short	0x010a
        /*06b2*/ 	.byte	0xff
	.zero		1


	//   ....[92]....
        /*06b4*/ 	.word	0x000079a0
        /*06b8*/ 	.word	0x00000000
        /*06bc*/ 	.word	0x00000020
        /*06c0*/ 	.short	0x010a
        /*06c2*/ 	.byte	0xff
	.zero		1


	//   ....[93]....
        /*06c4*/ 	.word	0x000079f0
        /*06c8*/ 	.word	0x00000003
        /*06cc*/ 	.word	0x00000080
        /*06d0*/ 	.short	0x010a
        /*06d2*/ 	.byte	0xff
	.zero		1


	//   ....[94]....
        /*06d4*/ 	.word	0x00007a50
        /*06d8*/ 	.word	0x00000000
        /*06dc*/ 	.word	0x00000000
        /*06e0*/ 	.short	0x010a
        /*06e2*/ 	.byte	0xff
	.zero		1


	//   ....[95]....
        /*06e4*/ 	.word	0x00007ab0
        /*06e8*/ 	.word	0x00000000
        /*06ec*/ 	.word	0x00000000
        /*06f0*/ 	.short	0x010a
        /*06f2*/ 	.byte	0xff
	.zero		1


	//   ....[96]....
        /*06f4*/ 	.word	0x00007b10
        /*06f8*/ 	.word	0x00000000
        /*06fc*/ 	.word	0x00000000
        /*0700*/ 	.short	0x010a
        /*0702*/ 	.byte	0xff
	.zero		1


	//   ....[97]....
        /*0704*/ 	.word	0x00007b60
        /*0708*/ 	.word	0x00000002
        /*070c*/ 	.word	0x000000e0
        /*0710*/ 	.short	0x010a
        /*0712*/ 	.byte	0xff
	.zero		1


	//   ....[98]....
        /*0714*/ 	.word	0x00007bc0
        /*0718*/ 	.word	0x00000002
        /*071c*/ 	.word	0x00000090
        /*0720*/ 	.short	0x010a
        /*0722*/ 	.byte	0xff
	.zero		1


	//   ....[99]....
        /*0724*/ 	.word	0x00007c10
        /*0728*/ 	.word	0x00000002
        /*072c*/ 	.word	0x00000080
        /*0730*/ 	.short	0x010a
        /*0732*/ 	.byte	0xff
	.zero		1


	//   ....[100]....
        /*0734*/ 	.word	0x00007c70
        /*0738*/ 	.word	0x00000000
        /*073c*/ 	.word	0x00000090
        /*0740*/ 	.short	0x010a
        /*0742*/ 	.byte	0xff
	.zero		1


	//   ....[101]....
        /*0744*/ 	.word	0x00007cc0
        /*0748*/ 	.word	0x00000000
        /*074c*/ 	.word	0x00000080
        /*0750*/ 	.short	0x010a
        /*0752*/ 	.byte	0xff
	.zero		1


	//   ....[102]....
        /*0754*/ 	.word	0x00007d20
        /*0758*/ 	.word	0x00000002
        /*075c*/ 	.word	0x000000c0
        /*0760*/ 	.short	0x010a
        /*0762*/ 	.byte	0xff
	.zero		1


	//   ....[103]....
        /*0764*/ 	.word	0x00007d80
        /*0768*/ 	.word	0x00000000
        /*076c*/ 	.word	0x00000000
        /*0770*/ 	.short	0x010a
        /*0772*/ 	.byte	0xff
	.zero		1


	//   ....[104]....
        /*0774*/ 	.word	0x00007de0
        /*0778*/ 	.word	0x00000000
        /*077c*/ 	.word	0x00000000
        /*0780*/ 	.short	0x010a
        /*0782*/ 	.byte	0xff
	.zero		1


	//   ....[105]....
        /*0784*/ 	.word	0x00007e40
        /*0788*/ 	.word	0x00000000
        /*078c*/ 	.word	0x00000000
        /*0790*/ 	.short	0x010a
        /*0792*/ 	.byte	0xff
	.zero		1


	//   ....[106]....
        /*0794*/ 	.word	0x00007ea0
        /*0798*/ 	.word	0x00000000
        /*079c*/ 	.word	0x00000000
        /*07a0*/ 	.short	0x010a
        /*07a2*/ 	.byte	0xff
	.zero		1


	//   ....[107]....
        /*07a4*/ 	.word	0x00007f00
        /*07a8*/ 	.word	0x00000000
        /*07ac*/ 	.word	0x00000000
        /*07b0*/ 	.short	0x010a
        /*07b2*/ 	.byte	0xff
	.zero		1


	//   ....[108]....
        /*07b4*/ 	.word	0x00007f50
        /*07b8*/ 	.word	0x00000008
        /*07bc*/ 	.word	0x00000080
        /*07c0*/ 	.short	0x010a
        /*07c2*/ 	.byte	0xff
	.zero		1


	//   ....[109]....
        /*07c4*/ 	.word	0x00007fb0
        /*07c8*/ 	.word	0x00000000
        /*07cc*/ 	.word	0x00000078
        /*07d0*/ 	.short	0x010a
        /*07d2*/ 	.byte	0xff
	.zero		1


	//   ....[110]....
        /*07d4*/ 	.word	0x00008010
        /*07d8*/ 	.word	0x00000000
        /*07dc*/ 	.word	0x00000058
        /*07e0*/ 	.short	0x010a
        /*07e2*/ 	.byte	0xff
	.zero		1


	//   ....[111]....
        /*07e4*/ 	.word	0x00008070
        /*07e8*/ 	.word	0x00000002
        /*07ec*/ 	.word	0x00000058
        /*07f0*/ 	.short	0x010a
        /*07f2*/ 	.byte	0xff
	.zero		1


	//   ....[112]....
        /*07f4*/ 	.word	0x000080d0
        /*07f8*/ 	.word	0x00000000
        /*07fc*/ 	.word	0x00000000
        /*0800*/ 	.short	0x010a
        /*0802*/ 	.byte	0xff
	.zero		1


	//   ....[113]....
        /*0804*/ 	.word	0x00008130
        /*0808*/ 	.word	0x00000000
        /*080c*/ 	.word	0x00000000
        /*0810*/ 	.short	0x010a
        /*0812*/ 	.byte	0xff
	.zero		1


	//   ....[114]....
        /*0814*/ 	.word	0x00008180
        /*0818*/ 	.word	0x00000000
        /*081c*/ 	.word	0x00000080
        /*0820*/ 	.short	0x010a
        /*0822*/ 	.byte	0xff
	.zero		1


	//   ....[115]....
        /*0824*/ 	.word	0x000081d0
        /*0828*/ 	.word	0x00000002
        /*082c*/ 	.word	0x00000040
        /*0830*/ 	.short	0x010a
        /*0832*/ 	.byte	0xff
	.zero		1


	//   ....[116]....
        /*0834*/ 	.word	0x00008220
        /*0838*/ 	.word	0x0000001b
        /*083c*/ 	.word	0x000000a0
        /*0840*/ 	.short	0x010a
        /*0842*/ 	.byte	0xff
	.zero		1


	//   ....[117]....
        /*0844*/ 	.word	0x00008270
        /*0848*/ 	.word	0x00000002
        /*084c*/ 	.word	0x00000040
        /*0850*/ 	.short	0x010a
        /*0852*/ 	.byte	0xff
	.zero		1


	//----- nvinfo : EIATTR_NUM_MBARRIERS
	.align		4
.L_47:
        /*0854*/ 	.byte	0x03, 0x38
        /*0856*/ 	.short	0x0020


	//----- nvinfo : EIATTR_EXIT_INSTR_OFFSETS
	.align		4
        /*0858*/ 	.byte	0x04, 0x1c
        /*085a*/ 	.short	(.L_49 - .L_48)


	//   ....[0]....
.L_48:
        /*085c*/ 	.word	0x00002a80


	//   ....[1]....
        /*0860*/ 	.word	0x00002f70


	//   ....[2]....
        /*0864*/ 	.word	0x00002fd0


	//   ....[3]....
        /*0868*/ 	.word	0x00004100


	//   ....[4]....
        /*086c*/ 	.word	0x000051a0


	//   ....[5]....
        /*0870*/ 	.word	0x000051e0


	//   ....[6]....
        /*0874*/ 	.word	0x000077b0


	//   ....[7]....
        /*0878*/ 	.word	0x00007830


	//   ....[8]....
        /*087c*/ 	.word	0x00007860


	//   ....[9]....
        /*0880*/ 	.word	0x000078d0


	//----- nvinfo : EIATTR_MAX_THREADS
	.align		4
.L_49:
        /*0884*/ 	.byte	0x04, 0x05
        /*0886*/ 	.short	(.L_51 - .L_50)
.L_50:
        /*0888*/ 	.word	0x00000100
        /*088c*/ 	.word	0x00000001
        /*0890*/ 	.word	0x00000001


	//----- nvinfo : EIATTR_CRS_STACK_SIZE
	.align		4
.L_51:
        /*0894*/ 	.byte	0x04, 0x1e
        /*0896*/ 	.short	(.L_53 - .L_52)
.L_52:
        /*0898*/ 	.word	0x00000000


	//----- nvinfo : EIATTR_CBANK_PARAM_SIZE
	.align		4
.L_53:
        /*089c*/ 	.byte	0x03, 0x19
        /*089e*/ 	.short	0x0800


	//----- nvinfo : EIATTR_PARAM_CBANK
	.align		4
        /*08a0*/ 	.byte	0x04, 0x0a
        /*08a2*/ 	.short	(.L_55 - .L_54)
	.align		4
.L_54:
        /*08a4*/ 	.word	index@(.nv.constant0._ZN7cutlass13device_kernelINS_4gemm6kernel13GemmUniversalIN4cute5tupleIJiiiiEEENS1_10collective13CollectiveMmaINS1_35MainloopSm100TmaUmmaWarpSpecializedILi4ELi2ELi4ENS5_IJNS4_1CILi2EEENSA_ILi1EEESC_EEEEENS5_IJNSA_ILi64EEESF_NSA_ILi128EEEEEENS_10bfloat16_tENS5_IJlSC_lEEESI_SJ_NS4_8TiledMMAINS4_8MMA_AtomIJNS4_20SM100_MMA_F16BF16_SSISI_SI_fLi64ELi64ELNS4_4UMMA5MajorE0ELSO_0ELNSN_7ScaleInE0ELSP_0EEEEEENS4_6LayoutINS5_IJSC_SC_SC_EEENS5_IJNSA_ILi0EEESU_SU_EEEEENS5_IJNS4_10UnderscoreESX_SX_EEEEENS4_13SM90_TMA_LOADENS4_14ComposedLayoutINS4_7SwizzleILi3ELi4ELi3EEENS4_18smem_ptr_flag_bitsILi16EEENSS_INS5_IJNSA_ILi8EEESF_EEENS5_IJSF_SC_EEEEEEEvNS4_8identityENS4_23SM90_TMA_LOAD_MULTICASTES1A_vS1B_EENS_8epilogue10collective18CollectiveEpilogueINS1E_23Sm100TmaWarpSpecializedILi3ELi2ELi16ELb1ELb0EEEJSH_NS5_IJNSS_ISF_SC_EENSS_INSA_ILi32EEESC_EEEEESI_SJ_SI_SJ_NS1E_6fusion15FusionCallbacksIS1I_NS1N_17LinearCombinationISI_fSI_fLNS_15FloatRoundStyleE2EEESH_S1M_JEEENS4_5SM1004TMEM4LOAD26SM100_TMEM_LOAD_16dp256b4xES10_NS11_INS12_ILi2ELi4ELi3EEES15_NSS_INS5_IJS16_S1K_EEENS5_IJS1K_SC_EEEEEEENS4_17SM75_U32x4_LDSM_NENS4_14SM90_TMA_STOREES21_NS4_17SM90_U32x4_STSM_NENS4_39AutoVectorizingCopyWithAssumedAlignmentILi128EEEEEEvvEEEEvNT_6ParamsE)
        /*08a8*/ 	.short	0x0380
        /*08aa*/ 	.short	0x0800


	//----- nvinfo : EIATTR_SW_WAR
	.align		4
.L_55:
        /*08ac*/ 	.byte	0x04, 0x36
        /*08ae*/ 	.short	(.L_57 - .L_56)
.L_56:
        /*08b0*/ 	.word	0x00000008
.L_57:


//--------------------- .nv.callgraph             --------------------------
	.section	.nv.callgraph,"",@"SHT_CUDA_CALLGRAPH"
	.align	4
	.sectionentsize	8
	.align		4
        /*0000*/ 	.word	0x00000000
	.align		4
        /*0004*/ 	.word	0xffffffff
	.align		4
        /*0008*/ 	.word	index@(_ZN7cutlass13device_kernelINS_4gemm6kernel13GemmUniversalIN4cute5tupleIJiiiiEEENS1_10collective13CollectiveMmaINS1_35MainloopSm100TmaUmmaWarpSpecializedILi4ELi2ELi4ENS5_IJNS4_1CILi2EEENSA_ILi1EEESC_EEEEENS5_IJNSA_ILi64EEESF_NSA_ILi128EEEEEENS_10bfloat16_tENS5_IJlSC_lEEESI_SJ_NS4_8TiledMMAINS4_8MMA_AtomIJNS4_20SM100_MMA_F16BF16_SSISI_SI_fLi64ELi64ELNS4_4UMMA5MajorE0ELSO_0ELNSN_7ScaleInE0ELSP_0EEEEEENS4_6LayoutINS5_IJSC_SC_SC_EEENS5_IJNSA_ILi0EEESU_SU_EEEEENS5_IJNS4_10UnderscoreESX_SX_EEEEENS4_13SM90_TMA_LOADENS4_14ComposedLayoutINS4_7SwizzleILi3ELi4ELi3EEENS4_18smem_ptr_flag_bitsILi16EEENSS_INS5_IJNSA_ILi8EEESF_EEENS5_IJSF_SC_EEEEEEEvNS4_8identityENS4_23SM90_TMA_LOAD_MULTICASTES1A_vS1B_EENS_8epilogue10collective18CollectiveEpilogueINS1E_23Sm100TmaWarpSpecializedILi3ELi2ELi16ELb1ELb0EEEJSH_NS5_IJNSS_ISF_SC_EENSS_INSA_ILi32EEESC_EEEEESI_SJ_SI_SJ_NS1E_6fusion15FusionCallbacksIS1I_NS1N_17LinearCombinationISI_fSI_fLNS_15FloatRoundStyleE2EEESH_S1M_JEEENS4_5SM1004TMEM4LOAD26SM100_TMEM_LOAD_16dp256b4xES10_NS11_INS12_ILi2ELi4ELi3EEES15_NSS_INS5_IJS16_S1K_EEENS5_IJS1K_SC_EEEEEEENS4_17SM75_U32x4_LDSM_NENS4_14SM90_TMA_STOREES21_NS4_17SM90_U32x4_STSM_NENS4_39AutoVectorizingCopyWithAssumedAlignmentILi128EEEEEEvvEEEEvNT_6ParamsE)
	.align		4
        /*000c*/ 	.word	index@(__assertfail)
	.align		4
        /*0010*/ 	.word	0x00000000
	.align		4
        /*0014*/ 	.word	0xfffffffe
	.align		4
        /*0018*/ 	.word	0x00000000
	.align		4
        /*001c*/ 	.word	0xfffffffd
	.align		4
        /*0020*/ 	.word	0x00000000
	.align		4
        /*0024*/ 	.word	0xfffffffc


//--------------------- .nv.constant4             --------------------------
	.section	.nv.constant4,"a",@progbits
	.align	8
	.align		8
.nv.constant4:
        /*0000*/ 	.dword	__assertfail
	.align		8
        /*0008*/ 	.dword	__unnamed_1
	.align		8
        /*0010*/ 	.dword	__unnamed_2
	.align		8
        /*0018*/ 	.dword	_ZN39_INTERNAL_eb62b7d4_4_k_cu_d20d92ae_75564cuda3std3__45__cpo5beginE
	.align		8
        /*0020*/ 	.dword	_ZN39_INTERNAL_eb62b7d4_4_k_cu_d20d92ae_75564cuda3std3__45__cpo3endE
	.align		8
        /*0028*/ 	.dword	_ZN39_INTERNAL_eb62b7d4_4_k_cu_d20d92ae_75564cuda3std3__45__cpo6cbeginE
	.align		8
        /*0030*/ 	.dword	_ZN39_INTERNAL_eb62b7d4_4_k_cu_d20d92ae_75564cuda3std3__45__cpo4cendE
	.align		8
        /*0038*/ 	.dword	_ZN39_INTERNAL_eb62b7d4_4_k_cu_d20d92ae_75564cuda3std3__441_GLOBAL__N__eb62b7d4_4_k_cu_d20d92ae_75566ignoreE
	.align		8
        /*0040*/ 	.dword	_ZN39_INTERNAL_eb62b7d4_4_k_cu_d20d92ae_75564cuda3std3__419piecewise_constructE
	.align		8
        /*0048*/ 	.dword	_ZN39_INTERNAL_eb62b7d4_4_k_cu_d20d92ae_75564cuda3std3__48in_placeE
	.align		8
        /*0050*/ 	.dword	_ZN39_INTERNAL_eb62b7d4_4_k_cu_d20d92ae_75564cuda3std6ranges3__45__cpo4swapE
	.align		8
        /*0058*/ 	.dword	_ZN39_INTERNAL_eb62b7d4_4_k_cu_d20d92ae_75564cuda3std6ranges3__45__cpo9iter_moveE
	.align		8
        /*0060*/ 	.dword	_ZN39_INTERNAL_eb62b7d4_4_k_cu_d20d92ae_75564cute7productE
	.align		8
        /*0068*/ 	.dword	_ZN39_INTERNAL_eb62b7d4_4_k_cu_d20d92ae_75564cute1_E
	.align		8
        /*0070*/ 	.dword	$str$25
	.align		8
        /*0078*/ 	.dword	$str$26
	.align		8
        /*0080*/ 	.dword	$str$27
	.align		8
        /*0088*/ 	.dword	$str$28


//--------------------- .text._ZN7cutlass13device_kernelINS_4gemm6kernel13GemmUniversalIN4cute5tupleIJiiiiEEENS1_10collective13CollectiveMmaINS1_35MainloopSm100TmaUmmaWarpSpecializedILi4ELi2ELi4ENS5_IJNS4_1CILi2EEENSA_ILi1EEESC_EEEEENS5_IJNSA_ILi64EEESF_NSA_ILi128EEEEEENS_10bfloat16_tENS5_IJlSC_lEEESI_SJ_NS4_8TiledMMAINS4_8MMA_AtomIJNS4_20SM100_MMA_F16BF16_SSISI_SI_fLi64ELi64ELNS4_4UMMA5MajorE0ELSO_0ELNSN_7ScaleInE0ELSP_0EEEEEENS4_6LayoutINS5_IJSC_SC_SC_EEENS5_IJNSA_ILi0EEESU_SU_EEEEENS5_IJNS4_10UnderscoreESX_SX_EEEEENS4_13SM90_TMA_LOADENS4_14ComposedLayoutINS4_7SwizzleILi3ELi4ELi3EEENS4_18smem_ptr_flag_bitsILi16EEENSS_INS5_IJNSA_ILi8EEESF_EEENS5_IJSF_SC_EEEEEEEvNS4_8identityENS4_23SM90_TMA_LOAD_MULTICASTES1A_vS1B_EENS_8epilogue10collective18CollectiveEpilogueINS1E_23Sm100TmaWarpSpecializedILi3ELi2ELi16ELb1ELb0EEEJSH_NS5_IJNSS_ISF_SC_EENSS_INSA_ILi32EEESC_EEEEESI_SJ_SI_SJ_NS1E_6fusion15FusionCallbacksIS1I_NS1N_17LinearCombinationISI_fSI_fLNS_15FloatRoundStyleE2EEESH_S1M_JEEENS4_5SM1004TMEM4LOAD26SM100_TMEM_LOAD_16dp256b4xES10_NS11_INS12_ILi2ELi4ELi3EEES15_NSS_INS5_IJS16_S1K_EEENS5_IJS1K_SC_EEEEEEENS4_17SM75_U32x4_LDSM_NENS4_14SM90_TMA_STOREES21_NS4_17SM90_U32x4_STSM_NENS4_39AutoVectorizingCopyWithAssumedAlignmentILi128EEEEEEvvEEEEvNT_6ParamsE --------------------------
	.section	.text._ZN7cutlass13device_kernelINS_4gemm6kernel13GemmUniversalIN4cute5tupleIJiiiiEEENS1_10collective13CollectiveMmaINS1_35MainloopSm100TmaUmmaWarpSpecializedILi4ELi2ELi4ENS5_IJNS4_1CILi2EEENSA_ILi1EEESC_EEEEENS5_IJNSA_ILi64EEESF_NSA_ILi128EEEEEENS_10bfloat16_tENS5_IJlSC_lEEESI_SJ_NS4_8TiledMMAINS4_8MMA_AtomIJNS4_20SM100_MMA_F16BF16_SSISI_SI_fLi64ELi64ELNS4_4UMMA5MajorE0ELSO_0ELNSN_7ScaleInE0ELSP_0EEEEEENS4_6LayoutINS5_IJSC_SC_SC_EEENS5_IJNSA_ILi0EEESU_SU_EEEEENS5_IJNS4_10UnderscoreESX_SX_EEEEENS4_13SM90_TMA_LOADENS4_14ComposedLayoutINS4_7SwizzleILi3ELi4ELi3EEENS4_18smem_ptr_flag_bitsILi16EEENSS_INS5_IJNSA_ILi8EEESF_EEENS5_IJSF_SC_EEEEEEEvNS4_8identityENS4_23SM90_TMA_LOAD_MULTICASTES1A_vS1B_EENS_8epilogue10collective18CollectiveEpilogueINS1E_23Sm100TmaWarpSpecializedILi3ELi2ELi16ELb1ELb0EEEJSH_NS5_IJNSS_ISF_SC_EENSS_INSA_ILi32EEESC_EEEEESI_SJ_SI_SJ_NS1E_6fusion15FusionCallbacksIS1I_NS1N_17LinearCombinationISI_fSI_fLNS_15FloatRoundStyleE2EEESH_S1M_JEEENS4_5SM1004TMEM4LOAD26SM100_TMEM_LOAD_16dp256b4xES10_NS11_INS12_ILi2ELi4ELi3EEES15_NSS_INS5_IJS16_S1K_EEENS5_IJS1K_SC_EEEEEEENS4_17SM75_U32x4_LDSM_NENS4_14SM90_TMA_STOREES21_NS4_17SM90_U32x4_STSM_NENS4_39AutoVectorizingCopyWithAssumedAlignmentILi128EEEEEEvvEEEEvNT_6ParamsE,"ax",@progbits
	.align	128
.text._ZN7cutlass13device_kernelINS_4gemm6kernel13GemmUniversalIN4cute5tupleIJiiiiEEENS1_10collective13CollectiveMmaINS1_35MainloopSm100TmaUmmaWarpSpecializedILi4ELi2ELi4ENS5_IJNS4_1CILi2EEENSA_ILi1EEESC_EEEEENS5_IJNSA_ILi64EEESF_NSA_ILi128EEEEEENS_10bfloat16_tENS5_IJlSC_lEEESI_SJ_NS4_8TiledMMAINS4_8MMA_AtomIJNS4_20SM100_MMA_F16BF16_SSISI_SI_fLi64ELi64ELNS4_4UMMA5MajorE0ELSO_0ELNSN_7ScaleInE0ELSP_0EEEEEENS4_6LayoutINS5_IJSC_SC_SC_EEENS5_IJNSA_ILi0EEESU_SU_EEEEENS5_IJNS4_10UnderscoreESX_SX_EEEEENS4_13SM90_TMA_LOADENS4_14ComposedLayoutINS4_7SwizzleILi3ELi4ELi3EEENS4_18smem_ptr_flag_bitsILi16EEENSS_INS5_IJNSA_ILi8EEESF_EEENS5_IJSF_SC_EEEEEEEvNS4_8identityENS4_23SM90_TMA_LOAD_MULTICASTES1A_vS1B_EENS_8epilogue10collective18CollectiveEpilogueINS1E_23Sm100TmaWarpSpecializedILi3ELi2ELi16ELb1ELb0EEEJSH_NS5_IJNSS_ISF_SC_EENSS_INSA_ILi32EEESC_EEEEESI_SJ_SI_SJ_NS1E_6fusion15FusionCallbacksIS1I_NS1N_17LinearCombinationISI_fSI_fLNS_15FloatRoundStyleE2EEESH_S1M_JEEENS4_5SM1004TMEM4LOAD26SM100_TMEM_LOAD_16dp256b4xES10_NS11_INS12_ILi2ELi4ELi3EEES15_NSS_INS5_IJS16_S1K_EEENS5_IJS1K_SC_EEEEEEENS4_17SM75_U32x4_LDSM_NENS4_14SM90_TMA_STOREES21_NS4_17SM90_U32x4_STSM_NENS4_39AutoVectorizingCopyWithAssumedAlignmentILi128EEEEEEvvEEEEvNT_6ParamsE:
        .type           _ZN7cutlass13device_kernelINS_4gemm6kernel13GemmUniversalIN4cute5tupleIJiiiiEEENS1_10collective13CollectiveMmaINS1_35MainloopSm100TmaUmmaWarpSpecializedILi4ELi2ELi4ENS5_IJNS4_1CILi2EEENSA_ILi1EEESC_EEEEENS5_IJNSA_ILi64EEESF_NSA_ILi128EEEEEENS_10bfloat16_tENS5_IJlSC_lEEESI_SJ_NS4_8TiledMMAINS4_8MMA_AtomIJNS4_20SM100_MMA_F16BF16_SSISI_SI_fLi64ELi64ELNS4_4UMMA5MajorE0ELSO_0ELNSN_7ScaleInE0ELSP_0EEEEEENS4_6LayoutINS5_IJSC_SC_SC_EEENS5_IJNSA_ILi0EEESU_SU_EEEEENS5_IJNS4_10UnderscoreESX_SX_EEEEENS4_13SM90_TMA_LOADENS4_14ComposedLayoutINS4_7SwizzleILi3ELi4ELi3EEENS4_18smem_ptr_flag_bitsILi16EEENSS_INS5_IJNSA_ILi8EEESF_EEENS5_IJSF_SC_EEEEEEEvNS4_8identityENS4_23SM90_TMA_LOAD_MULTICASTES1A_vS1B_EENS_8epilogue10collective18CollectiveEpilogueINS1E_23Sm100TmaWarpSpecializedILi3ELi2ELi16ELb1ELb0EEEJSH_NS5_IJNSS_ISF_SC_EENSS_INSA_ILi32EEESC_EEEEESI_SJ_SI_SJ_NS1E_6fusion15FusionCallbacksIS1I_NS1N_17LinearCombinationISI_fSI_fLNS_15FloatRoundStyleE2EEESH_S1M_JEEENS4_5SM1004TMEM4LOAD26SM100_TMEM_LOAD_16dp256b4xES10_NS11_INS12_ILi2ELi4ELi3EEES15_NSS_INS5_IJS16_S1K_EEENS5_IJS1K_SC_EEEEEEENS4_17SM75_U32x4_LDSM_NENS4_14SM90_TMA_STOREES21_NS4_17SM90_U32x4_STSM_NENS4_39AutoVectorizingCopyWithAssumedAlignmentILi128EEEEEEvvEEEEvNT_6ParamsE,@function
        .size           _ZN7cutlass13device_kernelINS_4gemm6kernel13GemmUniversalIN4cute5tupleIJiiiiEEENS1_10collective13CollectiveMmaINS1_35MainloopSm100TmaUmmaWarpSpecializedILi4ELi2ELi4ENS5_IJNS4_1CILi2EEENSA_ILi1EEESC_EEEEENS5_IJNSA_ILi64EEESF_NSA_ILi128EEEEEENS_10bfloat16_tENS5_IJlSC_lEEESI_SJ_NS4_8TiledMMAINS4_8MMA_AtomIJNS4_20SM100_MMA_F16BF16_SSISI_SI_fLi64ELi64ELNS4_4UMMA5MajorE0ELSO_0ELNSN_7ScaleInE0ELSP_0EEEEEENS4_6LayoutINS5_IJSC_SC_SC_EEENS5_IJNSA_ILi0EEESU_SU_EEEEENS5_IJNS4_10UnderscoreESX_SX_EEEEENS4_13SM90_TMA_LOADENS4_14ComposedLayoutINS4_7SwizzleILi3ELi4ELi3EEENS4_18smem_ptr_flag_bitsILi16EEENSS_INS5_IJNSA_ILi8EEESF_EEENS5_IJSF_SC_EEEEEEEvNS4_8identityENS4_23SM90_TMA_LOAD_MULTICASTES1A_vS1B_EENS_8epilogue10collective18CollectiveEpilogueINS1E_23Sm100TmaWarpSpecializedILi3ELi2ELi16ELb1ELb0EEEJSH_NS5_IJNSS_ISF_SC_EENSS_INSA_ILi32EEESC_EEEEESI_SJ_SI_SJ_NS1E_6fusion15FusionCallbacksIS1I_NS1N_17LinearCombinationISI_fSI_fLNS_15FloatRoundStyleE2EEESH_S1M_JEEENS4_5SM1004TMEM4LOAD26SM100_TMEM_LOAD_16dp256b4xES10_NS11_INS12_ILi2ELi4ELi3EEES15_NSS_INS5_IJS16_S1K_EEENS5_IJS1K_SC_EEEEEEENS4_17SM75_U32x4_LDSM_NENS4_14SM90_TMA_STOREES21_NS4_17SM90_U32x4_STSM_NENS4_39AutoVectorizingCopyWithAssumedAlignmentILi128EEEEEEvvEEEEvNT_6ParamsE,(.L_x_161 - _ZN7cutlass13device_kernelINS_4gemm6kernel13GemmUniversalIN4cute5tupleIJiiiiEEENS1_10collective13CollectiveMmaINS1_35MainloopSm100TmaUmmaWarpSpecializedILi4ELi2ELi4ENS5_IJNS4_1CILi2EEENSA_ILi1EEESC_EEEEENS5_IJNSA_ILi64EEESF_NSA_ILi128EEEEEENS_10bfloat16_tENS5_IJlSC_lEEESI_SJ_NS4_8TiledMMAINS4_8MMA_AtomIJNS4_20SM100_MMA_F16BF16_SSISI_SI_fLi64ELi64ELNS4_4UMMA5MajorE0ELSO_0ELNSN_7ScaleInE0ELSP_0EEEEEENS4_6LayoutINS5_IJSC_SC_SC_EEENS5_IJNSA_ILi0EEESU_SU_EEEEENS5_IJNS4_10UnderscoreESX_SX_EEEEENS4_13SM90_TMA_LOADENS4_14ComposedLayoutINS4_7SwizzleILi3ELi4ELi3EEENS4_18smem_ptr_flag_bitsILi16EEENSS_INS5_IJNSA_ILi8EEESF_EEENS5_IJSF_SC_EEEEEEEvNS4_8identityENS4_23SM90_TMA_LOAD_MULTICASTES1A_vS1B_EENS_8epilogue10collective18CollectiveEpilogueINS1E_23Sm100TmaWarpSpecializedILi3ELi2ELi16ELb1ELb0EEEJSH_NS5_IJNSS_ISF_SC_EENSS_INSA_ILi32EEESC_EEEEESI_SJ_SI_SJ_NS1E_6fusion15FusionCallbacksIS1I_NS1N_17LinearCombinationISI_fSI_fLNS_15FloatRoundStyleE2EEESH_S1M_JEEENS4_5SM1004TMEM4LOAD26SM100_TMEM_LOAD_16dp256b4xES10_NS11_INS12_ILi2ELi4ELi3EEES15_NSS_INS5_IJS16_S1K_EEENS5_IJS1K_SC_EEEEEEENS4_17SM75_U32x4_LDSM_NENS4_14SM90_TMA_STOREES21_NS4_17SM90_U32x4_STSM_NENS4_39AutoVectorizingCopyWithAssumedAlignmentILi128EEEEEEvvEEEEvNT_6ParamsE)
        .other          _ZN7cutlass13device_kernelINS_4gemm6kernel13GemmUniversalIN4cute5tupleIJiiiiEEENS1_10collective13CollectiveMmaINS1_35MainloopSm100TmaUmmaWarpSpecializedILi4ELi2ELi4ENS5_IJNS4_1CILi2EEENSA_ILi1EEESC_EEEEENS5_IJNSA_ILi64EEESF_NSA_ILi128EEEEEENS_10bfloat16_tENS5_IJlSC_lEEESI_SJ_NS4_8TiledMMAINS4_8MMA_AtomIJNS4_20SM100_MMA_F16BF16_SSISI_SI_fLi64ELi64ELNS4_4UMMA5MajorE0ELSO_0ELNSN_7ScaleInE0ELSP_0EEEEEENS4_6LayoutINS5_IJSC_SC_SC_EEENS5_IJNSA_ILi0EEESU_SU_EEEEENS5_IJNS4_10UnderscoreESX_SX_EEEEENS4_13SM90_TMA_LOADENS4_14ComposedLayoutINS4_7SwizzleILi3ELi4ELi3EEENS4_18smem_ptr_flag_bitsILi16EEENSS_INS5_IJNSA_ILi8EEESF_EEENS5_IJSF_SC_EEEEEEEvNS4_8identityENS4_23SM90_TMA_LOAD_MULTICASTES1A_vS1B_EENS_8epilogue10collective18CollectiveEpilogueINS1E_23Sm100TmaWarpSpecializedILi3ELi2ELi16ELb1ELb0EEEJSH_NS5_IJNSS_ISF_SC_EENSS_INSA_ILi32EEESC_EEEEESI_SJ_SI_SJ_NS1E_6fusion15FusionCallbacksIS1I_NS1N_17LinearCombinationISI_fSI_fLNS_15FloatRoundStyleE2EEESH_S1M_JEEENS4_5SM1004TMEM4LOAD26SM100_TMEM_LOAD_16dp256b4xES10_NS11_INS12_ILi2ELi4ELi3EEES15_NSS_INS5_IJS16_S1K_EEENS5_IJS1K_SC_EEEEEEENS4_17SM75_U32x4_LDSM_NENS4_14SM90_TMA_STOREES21_NS4_17SM90_U32x4_STSM_NENS4_39AutoVectorizingCopyWithAssumedAlignmentILi128EEEEEEvvEEEEvNT_6ParamsE,@"STO_CUDA_ENTRY STV_DEFAULT"
_ZN7cutlass13device_kernelINS_4gemm6kernel13GemmUniversalIN4cute5tupleIJiiiiEEENS1_10collective13CollectiveMmaINS1_35MainloopSm100TmaUmmaWarpSpecializedILi4ELi2ELi4ENS5_IJNS4_1CILi2EEENSA_ILi1EEESC_EEEEENS5_IJNSA_ILi64EEESF_NSA_ILi128EEEEEENS_10bfloat16_tENS5_IJlSC_lEEESI_SJ_NS4_8TiledMMAINS4_8MMA_AtomIJNS4_20SM100_MMA_F16BF16_SSISI_SI_fLi64ELi64ELNS4_4UMMA5MajorE0ELSO_0ELNSN_7ScaleInE0ELSP_0EEEEEENS4_6LayoutINS5_IJSC_SC_SC_EEENS5_IJNSA_ILi0EEESU_SU_EEEEENS5_IJNS4_10UnderscoreESX_SX_EEEEENS4_13SM90_TMA_LOADENS4_14ComposedLayoutINS4_7SwizzleILi3ELi4ELi3EEENS4_18smem_ptr_flag_bitsILi16EEENSS_INS5_IJNSA_ILi8EEESF_EEENS5_IJSF_SC_EEEEEEEvNS4_8identityENS4_23SM90_TMA_LOAD_MULTICASTES1A_vS1B_EENS_8epilogue10collective18CollectiveEpilogueINS1E_23Sm100TmaWarpSpecializedILi3ELi2ELi16ELb1ELb0EEEJSH_NS5_IJNSS_ISF_SC_EENSS_INSA_ILi32EEESC_EEEEESI_SJ_SI_SJ_NS1E_6fusion15FusionCallbacksIS1I_NS1N_17LinearCombinationISI_fSI_fLNS_15FloatRoundStyleE2EEESH_S1M_JEEENS4_5SM1004TMEM4LOAD26SM100_TMEM_LOAD_16dp256b4xES10_NS11_INS12_ILi2ELi4ELi3EEES15_NSS_INS5_IJS16_S1K_EEENS5_IJS1K_SC_EEEEEEENS4_17SM75_U32x4_LDSM_NENS4_14SM90_TMA_STOREES21_NS4_17SM90_U32x4_STSM_NENS4_39AutoVectorizingCopyWithAssumedAlignmentILi128EEEEEEvvEEEEvNT_6ParamsE:
[----:B------:R-:W1:Y:S01]  /*0000*/  LDC R1, c[0x0][0x37c] ;  /* 0x0000df00ff017b82 */ /* 0x000e620000000800 */
[----:B------:R-:W2:Y:S01]  /*0010*/  S2R R55, SR_TID.X ;  /* 0x0000000000377919 */ /* 0x000ea20000002100 */
[----:B------:R-:W3:Y:S01]  /*0020*/  LDCU.64 UR8, c[0x0][0x890] ;  /* 0x00011200ff0877ac */ /* 0x000ee20008000a00 */
[----:B------:R-:W-:Y:S02]  /*0030*/  PRMT R45, RZ, 0x7610, R45 ;  /* 0x00007610ff2d7816 */ /* 0x000fe4000000002d */
[----:B------:R-:W-:Y:S01]  /*0040*/  ELECT P3, URZ, PT ;  /* 0x0000000000ff782f */ /* 0x000fe20003860000 */
[----:B---3--:R-:W-:-:S04]  /*0050*/  UISETP.NE.U32.AND UP0, UPT, UR8, URZ, UPT ;  /* 0x000000ff0800728c */ /* 0x008fc8000bf05070 */
[----:B------:R-:W-:Y:S01]  /*0060*/  UISETP.NE.AND.EX UP0, UPT, UR9, URZ, UPT, UP0 ;  /* 0x000000ff0900728c */ /* 0x000fe2000bf05300 */
[----:B--2---:R-:W-:-:S05]  /*0070*/  SHF.R.U32.HI R46, RZ, 0x5, R55 ;  /* 0x00000005ff2e7819 */ /* 0x004fca0000011637 */
[----:B------:R-:W2:Y:S02]  /*0080*/  SHFL.IDX PT, R0, R46, RZ, 0x1f ;  /* 0x00001fff2e007589 */ /* 0x000ea400000e0000 */
[----:B--2---:R-:W-:Y:S01]  /*0090*/  R2UR UR18, R0 ;  /* 0x00000000001272ca */ /* 0x004fe200000e0000 */
[----:B-1----:R-:W-:-:S14]  /*00a0*/  BRA.U UP0, `(.L_x_0) ;  /* 0x0000000100307547 */ /* 0x002fdc000b800000 */
[----:B------:R-:W1:Y:S02]  /*00b0*/  LDCU.64 UR4, c[0x0][0x888] ;  /* 0x00011100ff0477ac */ /* 0x000e640008000a00 */
[----:B-1----:R-:W-:-:S04]  /*00c0*/  UISETP.NE.U32.AND UP0, UPT, UR4, URZ, UPT ;  /* 0x000000ff0400728c */ /* 0x002fc8000bf05070 */
[----:B------:R-:W-:-:S09]  /*00d0*/  UISETP.NE.AND.EX UP0, UPT, UR5, URZ, UPT, UP0 ;  /* 0x000000ff0500728c */ /* 0x000fd2000bf05300 */
[----:B------:R-:W-:Y:S05]  /*00e0*/  BRA.U !UP0, `(.L_x_1) ;  /* 0x0000000108147547 */ /* 0x000fea000b800000 */
[----:B------:R-:W1:Y:S01]  /*00f0*/  LDC.64 R26, c[0x0][0x888] ;  /* 0x00022200ff1a7b82 */ /* 0x000e620000000a00 */
[----:B------:R-:W1:Y:S02]  /*0100*/  LDCU.64 UR4, c[0x0][0x358] ;  /* 0x00006b00ff0477ac */ /* 0x000e640008000a00 */
[----:B-1----:R1:W5:Y:S01]  /*0110*/  LDG.E R26, desc[UR4][R26.64] ;  /* 0x000000041a1a7981 */ /* 0x002362000c1e1900 */
[----:B------:R-:W-:Y:S01]  /*0120*/  HFMA2 R45, -RZ, RZ, 0, 5.9604644775390625e-08 ;  /* 0x00000001ff2d7431 */ /* 0x000fe200000001ff */
[----:B------:R-:W-:Y:S05]  /*0130*/  BRA `(.L_x_0) ;  /* 0x00000000000c7947 */ /* 0x000fea0003800000 */
.L_x_1:
[----:B------:R-:W1:Y:S01]  /*0140*/  LDCU UR4, c[0x0][0x880] ;  /* 0x00011000ff0477ac */ /* 0x000e620008000800 */
[----:B------:R-:W-:Y:S01]  /*0150*/  HFMA2 R45, -RZ, RZ, 0, 5.9604644775390625e-08 ;  /* 0x00000001ff2d7431 */ /* 0x000fe200000001ff */
[----:B-1----:R-:W-:-:S07]  /*0160*/  MOV R26, UR4 ;  /* 0x00000004001a7c02 */ /* 0x002fce0008000f00 */
.L_x_0:
[----:B------:R-:W2:Y:S02]  /*0170*/  LDCU.64 UR4, c[0x0][0x8b0] ;  /* 0x00011600ff0477ac */ /* 0x000ea40008000a00 */
[----:B--2---:R-:W-:-:S04]  /*0180*/  UISETP.NE.U32.AND UP0, UPT, UR4, URZ, UPT ;  /* 0x000000ff0400728c */ /* 0x004fc8000bf05070 */
[----:B------:R-:W-:-:S09]  /*0190*/  UISETP.NE.AND.EX UP0, UPT, UR5, URZ, UPT, UP0 ;  /* 0x000000ff0500728c */ /* 0x000fd2000bf05300 */
[----:B------:R-:W-:Y:S05]  /*01a0*/  BRA.U UP0, `(.L_x_2) ;  /* 0x0000000100287547 */ /* 0x000fea000b800000 */
[----:B------:R-:W2:Y:S02]  /*01b0*/  LDCU.64 UR4, c[0x0][0x8a8] ;  /* 0x00011500ff0477ac */ /* 0x000ea40008000a00 */
[----:B--2---:R-:W-:-:S04]  /*01c0*/  UISETP.NE.U32.AND UP0, UPT, UR4, URZ, UPT ;  /* 0x000000ff0400728c */ /* 0x004fc8000bf05070 */
[----:B------:R-:W-:-:S09]  /*01d0*/  UISETP.NE.AND.EX UP0, UPT, UR5, URZ, UPT, UP0 ;  /* 0x000000ff0500728c */ /* 0x000fd2000bf05300 */
[----:B------:R-:W-:Y:S05]  /*01e0*/  BRA.U !UP0, `(.L_x_3) ;  /* 0x0000000108107547 */ /* 0x000fea000b800000 */
[----:B------:R-:W2:Y:S01]  /*01f0*/  LDC.64 R24, c[0x0][0x8a8] ;  /* 0x00022a00ff187b82 */ /* 0x000ea20000000a00 */
[----:B------:R-:W2:Y:S02]  /*0200*/  LDCU.64 UR4, c[0x0][0x358] ;  /* 0x00006b00ff0477ac */ /* 0x000ea40008000a00 */
[----:B--2---:R2:W5:Y:S01]  /*0210*/  LDG.E R24, desc[UR4][R24.64] ;  /* 0x0000000418187981 */ /* 0x004562000c1e1900 */
[----:B------:R-:W-:Y:S05]  /*0220*/  BRA `(.L_x_2) ;  /* 0x0000000000087947 */ /* 0x000fea0003800000 */
.L_x_3:
[----:B------:R-:W2:Y:S02]  /*0230*/  LDCU UR4, c[0x0][0x8a0] ;  /* 0x00011400ff0477ac */ /* 0x000ea40008000800 */
[----:B--2---:R-:W-:Y:S02]  /*0240*/  MOV R24, UR4 ;  /* 0x0000000400187c02 */ /* 0x004fe40008000f00 */
.L_x_2:
[----:B------:R-:W-:Y:S01]  /*0250*/  IMAD.U32 R0, RZ, RZ, UR18 ;  /* 0x00000012ff007e24 */ /* 0x000fe2000f8e00ff */
[----:B------:R-:W-:Y:S04]  /*0260*/  BSSY.RECONVERGENT B0, `(.L_x_4) ;  /* 0x000000c000007945 */ /* 0x000fe80003800200 */
[C---:B------:R-:W-:Y:S02]  /*0270*/  ISETP.NE.OR P1, PT, R0.reuse, 0x1, !P3 ;  /* 0x000000010000780c */ /* 0x040fe40005f25670 */
[----:B------:R-:W-:-:S11]  /*0280*/  ISETP.NE.OR P0, PT, R0, 0x3, !P3 ;  /* 0x000000030000780c */ /* 0x000fd60005f05670 */
[----:B------:R-:W-:Y:S05]  /*0290*/  @P1 BRA `(.L_x_5) ;  /* 0x0000000000201947 */ /* 0x000fea0003800000 */
[----:B------:R-:W3:Y:S02]  /*02a0*/  LDCU.64 UR4, c[0x0][0x348] ;  /* 0x00006900ff0477ac */ /* 0x000ee40008000a00 */
[----:B---3--:R-:W-:Y:S02]  /*02b0*/  UIADD3 UR6, UP1, UPT, UR4, 0x80, URZ ;  /* 0x0000008004067890 */ /* 0x008fe4000ff3e0ff */
[----:B------:R-:W-:Y:S02]  /*02c0*/  UIADD3 UR4, UP0, UPT, UR4, 0x180, URZ ;  /* 0x0000018004047890 */ /* 0x000fe4000ff1e0ff */
[----:B------:R-:W-:Y:S02]  /*02d0*/  UIADD3.X UR7, UPT, UPT, URZ, UR5, URZ, UP1, !UPT ;  /* 0x00000005ff077290 */ /* 0x000fe40008ffe4ff */
[----:B------:R-:W-:-:S07]  /*02e0*/  UIADD3.X UR5, UPT, UPT, URZ, UR5, URZ, UP0, !UPT ;  /* 0x00000005ff057290 */ /* 0x000fce00087fe4ff */
[----:B------:R3:W-:Y:S02]  /*02f0*/  UTMACCTL.PF [UR6] ;  /* 0x00000000060079b9 */ /* 0x0007e40008040000 */
[----:B------:R3:W-:Y:S02]  /*0300*/  UTMACCTL.PF [UR4] ;  /* 0x00000000040079b9 */ /* 0x0007e40008040000 */
[----:B---3--:R-:W-:Y:S01]  /*0310*/  NOP ;  /* 0x0000000000007918 */ /* 0x008fe20000000000 */
.L_x_5:
[----:B------:R-:W-:Y:S05]  /*0320*/  BSYNC.RECONVERGENT B0 ;  /* 0x0000000000007941 */ /* 0x000fea0003800200 */
.L_x_4:
[----:B------:R-:W-:Y:S04]  /*0330*/  BSSY.RECONVERGENT B0, `(.L_x_6) ;  /* 0x000000a000007945 */ /* 0x000fe80003800200 */
        /* <DEDUP_REMOVED lines=9> */
.L_x_7:
[----:B------:R-:W-:Y:S05]  /*03d0*/  BSYNC.RECONVERGENT B0 ;  /* 0x0000000000007941 */ /* 0x000fea0003800200 */
.L_x_6:
[----:B------:R-:W3:Y:S01]  /*03e0*/  LDCU.64 UR4, c[0x0][0x888] ;  /* 0x00011100ff0477ac */ /* 0x000ee20008000a00 */
[----:B------:R-:W-:Y:S02]  /*03f0*/  UISETP.EQ.U32.AND UP2, UPT, UR8, URZ, UPT ;  /* 0x000000ff0800728c */ /* 0x000fe4000bf42070 */
[----:B------:R-:W-:Y:S02]  /*0400*/  UPLOP3.LUT UP3, UPT, UPT, UPT, UPT, 0x80, 0x8 ;  /* 0x000000000008789c */ /* 0x000fe40003f6f070 */
[----:B---3--:R-:W-:-:S04]  /*0410*/  UISETP.NE.U32.AND UP0, UPT, UR4, URZ, UPT ;  /* 0x000000ff0400728c */ /* 0x008fc8000bf05070 */
[----:B------:R-:W-:-:S04]  /*0420*/  UISETP.NE.AND.EX UP1, UPT, UR5, URZ, UPT, UP0 ;  /* 0x000000ff0500728c */ /* 0x000fc8000bf25300 */
[----:B------:R-:W-:-:S04]  /*0430*/  UISETP.EQ.OR.EX UP4, UPT, UR9, URZ, !UP1, UP2 ;  /* 0x000000ff0900728c */ /* 0x000fc8000cf82720 */
[----:B------:R-:W-:-:S06]  /*0440*/  UP2UR UR4, UPR, URZ, 0x10 ;  /* 0x00000010ff047883 */ /* 0x000fcc0008000000 */
[----:B------:R-:W-:Y:S01]  /*0450*/  MOV R49, UR4 ;  /* 0x0000000400317c02 */ /* 0x000fe20008000f00 */
[----:B------:R-:W-:Y:S06]  /*0460*/  BRA.U !UP4, `(.L_x_8) ;  /* 0x000000010c207547 */ /* 0x000fec000b800000 */
[----:B------:R-:W-:Y:S01]  /*0470*/  UISETP.NE.U32.AND UP2, UPT, UR8, URZ, UPT ;  /* 0x000000ff0800728c */ /* 0x000fe2000bf45070 */
[----:B-----5:R-:W-:Y:S01]  /*0480*/  FSETP.NEU.AND P0, PT, R26, RZ, PT ;  /* 0x000000ff1a00720b */ /* 0x020fe20003f0d000 */
[----:B------:R-:W-:Y:S02]  /*0490*/  USEL UR4, URZ, 0xffffffff, UP1 ;  /* 0xffffffffff047887 */ /* 0x000fe40008800000 */
[----:B------:R-:W-:-:S10]  /*04a0*/  UISETP.NE.AND.EX UP2, UPT, UR9, URZ, UPT, UP2 ;  /* 0x000000ff0900728c */ /* 0x000fd4000bf45320 */
[----:B------:R-:W-:Y:S01]  /*04b0*/  VOTEU.ANY UP0, P0 ;  /* 0x0000000000ff7886 */ /* 0x000fe20000000100 */
[----:B------:R-:W-:-:S04]  /*04c0*/  @!UP2 USEL UR4, URZ, 0xffffffff, UP0 ;  /* 0xffffffffff04a887 */ /* 0x000fc80008000000 */
[----:B------:R-:W-:-:S04]  /*04d0*/  ULOP3.LUT UR4, UR4, 0x1, URZ, 0xc0, !UPT ;  /* 0x0000000104047892 */ /* 0x000fc8000f8ec0ff */
[----:B------:R-:W-:-:S11]  /*04e0*/  UISETP.NE.U32.AND UP3, UPT, UR4, 0x1, UPT ;  /* 0x000000010400788c */ /* 0x000fd6000bf65070 */
.L_x_8:
[----:B------:R-:W3:Y:S01]  /*04f0*/  SHFL.IDX PT, R2, R46, RZ, 0x1f ;  /* 0x00001fff2e027589 */ /* 0x000ee200000e0000 */
[----:B------:R-:W-:Y:S01]  /*0500*/  UISETP.NE.AND UP5, UPT, UR18, 0x2, UPT ;  /* 0x000000021200788c */ /* 0x000fe2000bfa5270 */
[----:B---3--:R-:W-:-:S13]  /*0510*/  ISETP.NE.AND P0, PT, R2, RZ, PT ;  /* 0x000000ff0200720c */ /* 0x008fda0003f05270 */
[----:B------:R-:W-:Y:S05]  /*0520*/  @P0 BRA `(.L_x_9) ;  /* 0x0000000000580947 */ /* 0x000fea0003800000 */
[----:B------:R-:W3:Y:S01]  /*0530*/  S2UR UR4, SR_CgaCtaId ;  /* 0x00000000000479c3 */ /* 0x000ee20000008800 */
[----:B------:R-:W-:Y:S01]  /*0540*/  UMOV UR5, 0x400 ;  /* 0x0000040000057882 */ /* 0x000fe20000000000 */
[----:B------:R-:W-:Y:S01]  /*0550*/  UMOV UR8, 0x1 ;  /* 0x0000000100087882 */ /* 0x000fe20000000000 */
[----:B------:R-:W-:Y:S01]  /*0560*/  UMOV UR6, 0x2 ;  /* 0x0000000200067882 */ /* 0x000fe20000000000 */
[----:B------:R-:W-:-:S04]  /*0570*/  UIADD3 UR8, UPT, UPT, -UR8, 0x100000, URZ ;  /* 0x0010000008087890 */ /* 0x000fc8000fffe1ff */
[----:B------:R-:W-:Y:S02]  /*0580*/  USHF.L.U32 UR9, UR8, 0xb, URZ ;  /* 0x0000000b08097899 */ /* 0x000fe400080006ff */
[----:B------:R-:W-:Y:S02]  /*0590*/  USHF.L.U32 UR8, UR8, 0x1, URZ ;  /* 0x0000000108087899 */ /* 0x000fe400080006ff */
[----:B------:R-:W-:-:S04]  /*05a0*/  UIADD3 UR6, UPT, UPT, -UR6, 0x100000, URZ ;  /* 0x0010000006067890 */ /* 0x000fc8000fffe1ff */
[----:B------:R-:W-:Y:S02]  /*05b0*/  USHF.L.U32 UR7, UR6, 0xb, URZ ;  /* 0x0000000b06077899 */ /* 0x000fe400080006ff */
[----:B------:R-:W-:Y:S01]  /*05c0*/  USHF.L.U32 UR6, UR6, 0x1, URZ ;  /* 0x0000000106067899 */ /* 0x000fe200080006ff */
[----:B------:R-:W-:Y:S01]  /*05d0*/  ELECT P0, URZ, PT ;  /* 0x0000000000ff782f */ /* 0x000fe20003800000 */
[----:B---3--:R-:W-:Y:S01]  /*05e0*/  ULEA UR4, UR4, UR5, 0x18 ;  /* 0x0000000504047291 */ /* 0x008fe2000f8ec0ff */
[----:B------:R-:W3:Y:S11]  /*05f0*/  FENCE.VIEW.ASYNC.S ;  /* 0x00000000000073c6 */ /* 0x000ef60000000000 */
[----:B---3--:R3:W4:Y:S01]  /*0600*/  SYNCS.EXCH.64 URZ, [UR4], UR8 ;  /* 0x0000000804ff75b2 */ /* 0x0087220008000100 */
[----:B------:R3:W1:Y:S01]  /*0610*/  SYNCS.EXCH.64 URZ, [UR4+0x20], UR6 ;  /* 0x0000200604ff75b2 */ /* 0x0006620008000100 */
[----:B------:R3:W1:Y:S01]  /*0620*/  SYNCS.EXCH.64 URZ, [UR4+0x8], UR8 ;  /* 0x0000080804ff75b2 */ /* 0x0006620008000100 */
[----:B------:R3:W1:Y:S01]  /*0630*/  SYNCS.EXCH.64 URZ, [UR4+0x28], UR6 ;  /* 0x0000280604ff75b2 */ /* 0x0006620008000100 */
[----:B------:R3:W1:Y:S01]  /*0640*/  SYNCS.EXCH.64 URZ, [UR4+0x10], UR8 ;  /* 0x0000100804ff75b2 */ /* 0x0006620008000100 */
[----:B------:R3:W1:Y:S01]  /*0650*/  SYNCS.EXCH.64 URZ, [UR4+0x30], UR6 ;  /* 0x0000300604ff75b2 */ /* 0x0006620008000100 */
[----:B------:R3:W1:Y:S01]  /*0660*/  SYNCS.EXCH.64 URZ, [UR4+0x18], UR8 ;  /* 0x0000180804ff75b2 */ /* 0x0006620008000100 */
[----:B------:R3:W1:Y:S01]  /*0670*/  SYNCS.EXCH.64 URZ, [UR4+0x38], UR6 ;  /* 0x0000380604ff75b2 */ /* 0x0006620008000100 */
[----:B------:R-:W-:Y:S01]  /*0680*/  NOP ;  /* 0x0000000000007918 */ /* 0x000fe20000000000 */
.L_x_9:
[----:B------:R-:W2:Y:S01]  /*0690*/  SHFL.IDX PT, R2, R46, RZ, 0x1f ;  /* 0x00001fff2e027589 */ /* 0x000ea200000e0000 */
[----:B------:R-:W-:Y:S01]  /*06a0*/  NOP ;  /* 0x0000000000007918 */ /* 0x000fe20000000000 */
[----:B--2---:R-:W-:-:S13]  /*06b0*/  ISETP.NE.AND P0, PT, R2, 0x1, PT ;  /* 0x000000010200780c */ /* 0x004fda0003f05270 */
[----:B------:R-:W-:Y:S05]  /*06c0*/  @P0 BRA `(.L_x_10) ;  /* 0x0000000000500947 */ /* 0x000fea0003800000 */
[----:B---3--:R-:W2:Y:S01]  /*06d0*/  S2UR UR4, SR_CgaCtaId ;  /* 0x00000000000479c3 */ /* 0x008ea20000008800 */
        /* <DEDUP_REMOVED lines=10> */
[----:B--2---:R-:W-:Y:S01]  /*0780*/  ULEA UR4, UR4, UR5, 0x18 ;  /* 0x0000000504047291 */ /* 0x004fe2000f8ec0ff */
[----:B------:R-:W2:Y:S11]  /*0790*/  FENCE.VIEW.ASYNC.S ;  /* 0x00000000000073c6 */ /* 0x000eb60000000000 */
[----:B--2---:R2:W3:Y:S01]  /*07a0*/  SYNCS.EXCH.64 URZ, [UR4+0x40], UR8 ;  /* 0x0000400804ff75b2 */ /* 0x0044e20008000100 */
[----:B------:R2:W1:Y:S01]  /*07b0*/  SYNCS.EXCH.64 URZ, [UR4+0x58], UR6 ;  /* 0x0000580604ff75b2 */ /* 0x0004620008000100 */
[----:B------:R2:W1:Y:S01]  /*07c0*/  SYNCS.EXCH.64 URZ, [UR4+0x48], UR8 ;  /* 0x0000480804ff75b2 */ /* 0x0004620008000100 */
[----:B------:R2:W1:Y:S01]  /*07d0*/  SYNCS.EXCH.64 URZ, [UR4+0x60], UR6 ;  /* 0x0000600604ff75b2 */ /* 0x0004620008000100 */
[----:B------:R2:W1:Y:S01]  /*07e0*/  SYNCS.EXCH.64 URZ, [UR4+0x50], UR8 ;  /* 0x0000500804ff75b2 */ /* 0x0004620008000100 */
[----:B------:R2:W1:Y:S01]  /*07f0*/  SYNCS.EXCH.64 URZ, [UR4+0x68], UR6 ;  /* 0x0000680604ff75b2 */ /* 0x0004620008000100 */
[----:B------:R-:W-:Y:S01]  /*0800*/  NOP ;  /* 0x0000000000007918 */ /* 0x000fe20000000000 */
.L_x_10:
[----:B------:R-:W4:Y:S01]  /*0810*/  SHFL.IDX PT, R2, R46, RZ, 0x1f ;  /* 0x00001fff2e027589 */ /* 0x000f2200000e0000 */
[----:B------:R-:W-:Y:S01]  /*0820*/  NOP ;  /* 0x0000000000007918 */ /* 0x000fe20000000000 */
[----:B----4-:R-:W-:-:S13]  /*0830*/  ISETP.NE.AND P0, PT, R2, 0x3, PT ;  /* 0x000000030200780c */ /* 0x010fda0003f05270 */
[----:B------:R-:W-:Y:S05]  /*0840*/  @P0 BRA `(.L_x_11) ;  /* 0x0000000000300947 */ /* 0x000fea0003800000 */
[----:B--23--:R-:W2:Y:S01]  /*0850*/  S2UR UR4, SR_CgaCtaId ;  /* 0x00000000000479c3 */ /* 0x00cea20000008800 */
[----:B------:R-:W-:Y:S01]  /*0860*/  UMOV UR6, 0x400 ;  /* 0x0000040000067882 */ /* 0x000fe20000000000 */
[----:B------:R-:W-:Y:S01]  /*0870*/  UMOV UR5, 0x20 ;  /* 0x0000002000057882 */ /* 0x000fe20000000000 */
[----:B------:R-:W-:Y:S01]  /*0880*/  ELECT P0, URZ, PT ;  /* 0x0000000000ff782f */ /* 0x000fe20003800000 */
[----:B--2---:R-:W-:Y:S02]  /*0890*/  ULEA UR6, UR4, UR6, 0x18 ;  /* 0x0000000604067291 */ /* 0x004fe4000f8ec0ff */
[----:B------:R-:W-:-:S04]  /*08a0*/  UIADD3 UR4, UPT, UPT, -UR5, 0x100000, URZ ;  /* 0x0010000005047890 */ /* 0x000fc8000fffe1ff */
[----:B------:R-:W-:Y:S02]  /*08b0*/  USHF.L.U32 UR5, UR4, 0xb, URZ ;  /* 0x0000000b04057899 */ /* 0x000fe400080006ff */
[----:B------:R-:W-:Y:S01]  /*08c0*/  USHF.L.U32 UR4, UR4, 0x1, URZ ;  /* 0x0000000104047899 */ /* 0x000fe200080006ff */
[----:B------:R-:W2:Y:S11]  /*08d0*/  FENCE.VIEW.ASYNC.S ;  /* 0x00000000000073c6 */ /* 0x000eb60000000000 */
[----:B--2---:R4:W2:Y:S01]  /*08e0*/  SYNCS.EXCH.64 URZ, [UR6+0x70], UR4 ;  /* 0x0000700406ff75b2 */ /* 0x0048a20008000100 */
[----:B------:R4:W3:Y:S02]  /*08f0*/  SYNCS.EXCH.64 URZ, [UR6+0x78], UR4 ;  /* 0x0000780406ff75b2 */ /* 0x0008e40008000100 */
[----:B----4-:R-:W-:Y:S01]  /*0900*/  NOP ;  /* 0x0000000000007918 */ /* 0x010fe20000000000 */
.L_x_11:
[----:B------:R-:W4:Y:S01]  /*0910*/  SHFL.IDX PT, R2, R46, RZ, 0x1f ;  /* 0x00001fff2e027589 */ /* 0x000f2200000e0000 */
[----:B------:R-:W-:Y:S01]  /*0920*/  NOP ;  /* 0x0000000000007918 */ /* 0x000fe20000000000 */
[----:B----4-:R-:W-:-:S13]  /*0930*/  ISETP.NE.AND P0, PT, R2, 0x4, PT ;  /* 0x000000040200780c */ /* 0x010fda0003f05270 */
[----:B------:R-:W-:Y:S05]  /*0940*/  @P0 BRA `(.L_x_12) ;  /* 0x00000000004c0947 */ /* 0x000fea0003800000 */
[----:B--23--:R-:W2:Y:S01]  /*0950*/  S2UR UR6, SR_CgaCtaId ;  /* 0x00000000000679c3 */ /* 0x00cea20000008800 */
[----:B------:R-:W-:Y:S01]  /*0960*/  UMOV UR4, 0x1e0 ;  /* 0x000001e000047882 */ /* 0x000fe20000000000 */
[----:B------:R-:W-:Y:S01]  /*0970*/  UMOV UR5, 0x400 ;  /* 0x0000040000057882 */ /* 0x000fe20000000000 */
[----:B------:R-:W-:Y:S01]  /*0980*/  USEL UR4, UR4, 0x1a0, UP3 ;  /* 0x000001a004047887 */ /* 0x000fe20009800000 */
[----:B------:R-:W-:Y:S01]  /*0990*/  UMOV UR8, 0x1 ;  /* 0x0000000100087882 */ /* 0x000fe20000000000 */
[----:B------:R-:W-:Y:S01]  /*09a0*/  ELECT P0, URZ, PT ;  /* 0x0000000000ff782f */ /* 0x000fe20003800000 */
[----:B------:R-:W-:-:S04]  /*09b0*/  UIADD3 UR8, UPT, UPT, -UR8, 0x100000, URZ ;  /* 0x0010000008087890 */ /* 0x000fc8000fffe1ff */
[----:B------:R-:W-:Y:S02]  /*09c0*/  USHF.L.U32 UR9, UR8, 0xb, URZ ;  /* 0x0000000b08097899 */ /* 0x000fe400080006ff */
[----:B------:R-:W-:Y:S02]  /*09d0*/  USHF.L.U32 UR8, UR8, 0x1, URZ ;  /* 0x0000000108087899 */ /* 0x000fe400080006ff */
[----:B--2---:R-:W-:Y:S02]  /*09e0*/  ULEA UR6, UR6, UR5, 0x18 ;  /* 0x0000000506067291 */ /* 0x004fe4000f8ec0ff */
[----:B------:R-:W-:-:S04]  /*09f0*/  UIADD3 UR4, UPT, UPT, -UR4, 0x100000, URZ ;  /* 0x0010000004047890 */ /* 0x000fc8000fffe1ff */
[----:B------:R-:W-:Y:S02]  /*0a00*/  USHF.L.U32 UR5, UR4, 0xb, URZ ;  /* 0x0000000b04057899 */ /* 0x000fe400080006ff */
[----:B------:R-:W-:Y:S01]  /*0a10*/  USHF.L.U32 UR4, UR4, 0x1, URZ ;  /* 0x0000000104047899 */ /* 0x000fe200080006ff */
[----:B------:R-:W2:Y:S03]  /*0a20*/  FENCE.VIEW.ASYNC.S ;  /* 0x00000000000073c6 */ /* 0x000ea60000000000 */
[----:B--2---:R4:W2:Y:S08]  /*0a30*/  SYNCS.EXCH.64 URZ, [UR6+0x80], UR8 ;  /* 0x0000800806ff75b2 */ /* 0x0048b00008000100 */
[----:B------:R4:W3:Y:S01]  /*0a40*/  SYNCS.EXCH.64 URZ, [UR6+0x90], UR4 ;  /* 0x0000900406ff75b2 */ /* 0x0008e20008000100 */
[----:B------:R4:W1:Y:S01]  /*0a50*/  SYNCS.EXCH.64 URZ, [UR6+0x88], UR8 ;  /* 0x0000880806ff75b2 */ /* 0x0008620008000100 */
[----:B------:R4:W1:Y:S02]  /*0a60*/  SYNCS.EXCH.64 URZ, [UR6+0x98], UR4 ;  /* 0x0000980406ff75b2 */ /* 0x0008640008000100 */
[----:B----4-:R-:W-:Y:S01]  /*0a70*/  NOP ;  /* 0x0000000000007918 */ /* 0x010fe20000000000 */
.L_x_12:
[----:B------:R-:W4:Y:S01]  /*0a80*/  SHFL.IDX PT, R2, R46, RZ, 0x1f ;  /* 0x00001fff2e027589 */ /* 0x000f2200000e0000 */
[----:B------:R-:W-:Y:S01]  /*0a90*/  NOP ;  /* 0x0000000000007918 */ /* 0x000fe20000000000 */
[----:B----4-:R-:W-:-:S13]  /*0aa0*/  ISETP.NE.AND P0, PT, R2, 0x5, PT ;  /* 0x000000050200780c */ /* 0x010fda0003f05270 */
[----:B------:R-:W-:Y:S05]  /*0ab0*/  @P0 BRA `(.L_x_13) ;  /* 0x0000000000580947 */ /* 0x000fea0003800000 */
[----:B--23--:R-:W2:Y:S01]  /*0ac0*/  S2UR UR4, SR_CgaCtaId ;  /* 0x00000000000479c3 */ /* 0x00cea20000008800 */
        /* <DEDUP_REMOVED lines=12> */
[----:B--2---:R4:W2:Y:S01]  /*0b90*/  SYNCS.EXCH.64 URZ, [UR4+0xa0], UR8 ;  /* 0x0000a00804ff75b2 */ /* 0x0048a20008000100 */
[----:B------:R4:W3:Y:S01]  /*0ba0*/  SYNCS.EXCH.64 URZ, [UR4+0xc0], UR6 ;  /* 0x0000c00604ff75b2 */ /* 0x0008e20008000100 */
[----:B------:R4:W1:Y:S01]  /*0bb0*/  SYNCS.EXCH.64 URZ, [UR4+0xa8], UR8 ;  /* 0x0000a80804ff75b2 */ /* 0x0008620008000100 */
[----:B------:R4:W1:Y:S01]  /*0bc0*/  SYNCS.EXCH.64 URZ, [UR4+0xc8], UR6 ;  /* 0x0000c80604ff75b2 */ /* 0x0008620008000100 */
[----:B------:R4:W1:Y:S01]  /*0bd0*/  SYNCS.EXCH.64 URZ, [UR4+0xb0], UR8 ;  /* 0x0000b00804ff75b2 */ /* 0x0008620008000100 */
[----:B------:R4:W1:Y:S01]  /*0be0*/  SYNCS.EXCH.64 URZ, [UR4+0xd0], UR6 ;  /* 0x0000d00604ff75b2 */ /* 0x0008620008000100 */
[----:B------:R4:W1:Y:S01]  /*0bf0*/  SYNCS.EXCH.64 URZ, [UR4+0xb8], UR8 ;  /* 0x0000b80804ff75b2 */ /* 0x0008620008000100 */
[----:B------:R4:W1:Y:S02]  /*0c00*/  SYNCS.EXCH.64 URZ, [UR4+0xd8], UR6 ;  /* 0x0000d80604ff75b2 */ /* 0x0008640008000100 */
[----:B----4-:R-:W-:Y:S01]  /*0c10*/  NOP ;  /* 0x0000000000007918 */ /* 0x010fe20000000000 */
.L_x_13:
[----:B------:R-:W4:Y:S01]  /*0c20*/  SHFL.IDX PT, R2, R46, RZ, 0x1f ;  /* 0x00001fff2e027589 */ /* 0x000f2200000e0000 */
[----:B------:R-:W1:Y:S01]  /*0c30*/  S2UR UR54, SR_CgaCtaId ;  /* 0x00000000003679c3 */ /* 0x000e620000008800 */
[----:B------:R-:W-:Y:S01]  /*0c40*/  NOP ;  /* 0x0000000000007918 */ /* 0x000fe20000000000 */
[----:B----4-:R-:W-:-:S13]  /*0c50*/  ISETP.NE.AND P0, PT, R2, 0x3, PT ;  /* 0x000000030200780c */ /* 0x010fda0003f05270 */
[----:B-1----:R-:W-:Y:S05]  /*0c60*/  @P0 BRA `(.L_x_14) ;  /* 0x0000000000340947 */ /* 0x002fea0003800000 */
[----:B--23--:R-:W-:Y:S01]  /*0c70*/  UMOV UR4, 0x400 ;  /* 0x0000040000047882 */ /* 0x00cfe20000000000 */
[----:B------:R-:W-:Y:S01]  /*0c80*/  UMOV UR6, 0x20 ;  /* 0x0000002000067882 */ /* 0x000fe20000000000 */
[----:B------:R-:W-:Y:S02]  /*0c90*/  ULEA UR4, UR54, UR4, 0x18 ;  /* 0x0000000436047291 */ /* 0x000fe4000f8ec0ff */
[----:B------:R-:W-:-:S04]  /*0ca0*/  UIADD3 UR6, UPT, UPT, -UR6, 0x100000, URZ ;  /* 0x0010000006067890 */ /* 0x000fc8000fffe1ff */
[----:B------:R-:W-:Y:S02]  /*0cb0*/  USHF.L.U32 UR7, UR6, 0xb, URZ ;  /* 0x0000000b06077899 */ /* 0x000fe400080006ff */
[----:B------:R-:W-:Y:S01]  /*0cc0*/  USHF.L.U32 UR6, UR6, 0x1, URZ ;  /* 0x0000000106067899 */ /* 0x000fe200080006ff */
[----:B------:R-:W-:Y:S01]  /*0cd0*/  ELECT P0, URZ, PT ;  /* 0x0000000000ff782f */ /* 0x000fe20003800000 */
[----:B------:R-:W1:Y:S10]  /*0ce0*/  FENCE.VIEW.ASYNC.S ;  /* 0x00000000000073c6 */ /* 0x000e740000000000 */
[----:B-1----:R1:W4:Y:S01]  /*0cf0*/  SYNCS.EXCH.64 URZ, [UR4+0xe0], UR6 ;  /* 0x0000e00604ff75b2 */ /* 0x0023220008000100 */
[----:B------:R1:W2:Y:S01]  /*0d00*/  SYNCS.EXCH.64 URZ, [UR4+0xf0], UR6 ;  /* 0x0000f00604ff75b2 */ /* 0x0002a20008000100 */
[----:B------:R1:W3:Y:S01]  /*0d10*/  SYNCS.EXCH.64 URZ, [UR4+0xe8], UR6 ;  /* 0x0000e80604ff75b2 */ /* 0x0002e20008000100 */
[----:B------:R1:W1:Y:S01]  /*0d20*/  SYNCS.EXCH.64 URZ, [UR4+0xf8], UR6 ;  /* 0x0000f80604ff75b2 */ /* 0x0002620008000100 */
[----:B------:R-:W-:Y:S01]  /*0d30*/  NOP ;  /* 0x0000000000007918 */ /* 0x000fe20000000000 */
.L_x_14:
[----:B-123--:R-:W1:Y:S01]  /*0d40*/  LDCU UR4, c[0x0][0x36c] ;  /* 0x00006d80ff0477ac */ /* 0x00ee620008000800 */
[----:B------:R-:W-:Y:S01]  /*0d50*/  ISETP.NE.OR P3, PT, R0, 0x2, !P3 ;  /* 0x000000020000780c */ /* 0x000fe20005f65670 */
[----:B------:R-:W-:Y:S01]  /*0d60*/  NOP ;  /* 0x0000000000007918 */ /* 0x000fe20000000000 */
[----:B------:R-:W-:Y:S01]  /*0d70*/  LOP3.LUT R0, R55, 0x1f, RZ, 0xc0, !PT ;  /* 0x0000001f37007812 */ /* 0x000fe200078ec0ff */
[----:B------:R-:W-:Y:S02]  /*0d80*/  UISETP.NE.AND UP4, UPT, UR18, URZ, UPT ;  /* 0x000000ff1200728c */ /* 0x000fe4000bf85270 */
[----:B-1----:R-:W-:-:S09]  /*0d90*/  UISETP.EQ.U32.AND UP6, UPT, UR4, 0x1, UPT ;  /* 0x000000010400788c */ /* 0x002fd2000bfc2070 */
[----:B------:R-:W-:Y:S05]  /*0da0*/  BRA.U !UP6, `(.L_x_15) ;  /* 0x000000010e087547 */ /* 0x000fea000b800000 */
[----:B----4-:R-:W-:Y:S01]  /*0db0*/  UCGABAR_ARV ;  /* 0x00000000000079c7 */ /* 0x010fe20008000000 */
[----:B------:R-:W-:Y:S05]  /*0dc0*/  BRA `(.L_x_16) ;  /* 0x0000000000047947 */ /* 0x000fea0003800000 */
.L_x_15:
[----:B----4-:R-:W-:Y:S01]  /*0dd0*/  NOP ;  /* 0x0000000000007918 */ /* 0x010fe20000000000 */
.L_x_16:
[----:B------:R-:W1:Y:S01]  /*0de0*/  S2UR UR26, SR_CTAID.X ;  /* 0x00000000001a79c3 */ /* 0x000e620000002500 */
[----:B------:R-:W-:-:S05]  /*0df0*/  CS2R.32 R48, SR_CgaSize ;  /* 0x0000000000307805 */ /* 0x000fca0000008a00 */
[----:B------:R-:W-:-:S05]  /*0e00*/  IMAD R48, R48, -0xa0, RZ ;  /* 0xffffff6030307824 */ /* 0x000fca00078e02ff */
[----:B------:R-:W-:-:S14]  /*0e10*/  R2UR UR5, R48 ;  /* 0x00000000300572ca */ /* 0x000fdc00000e0000 */
[----:B------:R-:W2:Y:S01]  /*0e20*/  LDCU UR5, c[0x0][UR5+0x2b0] ;  /* 0x00005600050577ac */ /* 0x000ea20008000800 */
[----:B------:R-:W-:-:S05]  /*0e30*/  CS2R.32 R48, SR_CgaSize ;  /* 0x0000000000307805 */ /* 0x000fca0000008a00 */
[----:B------:R-:W-:-:S05]  /*0e40*/  IMAD R48, R48, -0xa0, RZ ;  /* 0xffffff6030307824 */ /* 0x000fca00078e02ff */
[----:B------:R-:W-:-:S14]  /*0e50*/  R2UR UR4, R48 ;  /* 0x00000000300472ca */ /* 0x000fdc00000e0000 */
[----:B------:R-:W3:Y:S01]  /*0e60*/  LDCU UR4, c[0x0][UR4+0x2b4] ;  /* 0x00005680040477ac */ /* 0x000ee20008000800 */
[----:B------:R-:W4:Y:S01]  /*0e70*/  S2UR UR27, SR_CTAID.Y ;  /* 0x00000000001b79c3 */ /* 0x000f220000002600 */
[----:B------:R-:W-:-:S05]  /*0e80*/  CS2R.32 R48, SR_CgaSize ;  /* 0x0000000000307805 */ /* 0x000fca0000008a00 */
[----:B------:R-:W-:-:S05]  /*0e90*/  IMAD R48, R48, -0xa0, RZ ;  /* 0xffffff6030307824 */ /* 0x000fca00078e02ff */
[----:B------:R-:W-:-:S14]  /*0ea0*/  R2UR UR6, R48 ;  /* 0x00000000300672ca */ /* 0x000fdc00000e0000 */
[----:B------:R-:W3:Y:S01]  /*0eb0*/  LDCU UR6, c[0x0][UR6+0x2a0] ;  /* 0x00005400060677ac */ /* 0x000ee20008000800 */
[----:B------:R-:W-:-:S05]  /*0ec0*/  CS2R.32 R48, SR_CgaSize ;  /* 0x0000000000307805 */ /* 0x000fca0000008a00 */
[----:B------:R-:W-:-:S05]  /*0ed0*/  IMAD R48, R48, -0xa0, RZ ;  /* 0xffffff6030307824 */ /* 0x000fca00078e02ff */
[----:B------:R-:W-:-:S14]  /*0ee0*/  R2UR UR7, R48 ;  /* 0x00000000300772ca */ /* 0x000fdc00000e0000 */
[----:B------:R-:W3:Y:S01]  /*0ef0*/  LDCU UR7, c[0x0][UR7+0x2a4] ;  /* 0x00005480070777ac */ /* 0x000ee20008000800 */
[----:B------:R-:W-:Y:S01]  /*0f00*/  USHF.L.U32 UR23, UR54, 0xb, URZ ;  /* 0x0000000b36177899 */ /* 0x000fe200080006ff */
[----:B------:R-:W3:Y:S01]  /*0f10*/  LDCU UR19, c[0x0][0xb24] ;  /* 0x00016480ff1377ac */ /* 0x000ee20008000800 */
[----:B------:R-:W3:Y:S01]  /*0f20*/  LDCU UR42, c[0x0][0xb24] ;  /* 0x00016480ff2a77ac */ /* 0x000ee20008000800 */
[----:B-1----:R-:W-:Y:S01]  /*0f30*/  I2FP.F32.U32 R3, UR26 ;  /* 0x0000001a00037c45 */ /* 0x002fe20008201000 */
[----:B------:R-:W1:Y:S04]  /*0f40*/  LDCU UR22, c[0x0][0xb30] ;  /* 0x00016600ff1677ac */ /* 0x000e680008000800 */
[----:B--2---:R-:W-:Y:S01]  /*0f50*/  FMUL R3, R3, UR5 ;  /* 0x0000000503037c20 */ /* 0x004fe20008400000 */
[----:B------:R-:W-:Y:S01]  /*0f60*/  ULOP3.LUT UR23, UR23, 0x800, URZ, 0xc0, !UPT ;  /* 0x0000080017177892 */ /* 0x000fe2000f8ec0ff */
[----:B----4-:R-:W-:-:S04]  /*0f70*/  I2FP.F32.U32 R2, UR27 ;  /* 0x0000001b00027c45 */ /* 0x010fc80008201000 */
[----:B------:R-:W2:Y:S01]  /*0f80*/  F2I.U32.TRUNC.NTZ R3, R3 ;  /* 0x0000000300037305 */ /* 0x000ea2000020f000 */
[----:B---3--:R-:W-:-:S07]  /*0f90*/  FMUL R2, R2, UR4 ;  /* 0x0000000402027c20 */ /* 0x008fce0008400000 */
[----:B------:R-:W3:Y:S01]  /*0fa0*/  F2I.U32.TRUNC.NTZ R2, R2 ;  /* 0x0000000200027305 */ /* 0x000ee2000020f000 */
[----:B--2---:R-:W-:Y:S02]  /*0fb0*/  R2UR UR5, R3 ;  /* 0x00000000030572ca */ /* 0x004fe400000e0000 */
[----:B---3--:R-:W-:Y:S02]  /*0fc0*/  R2UR UR4, R2 ;  /* 0x00000000020472ca */ /* 0x008fe400000e0000 */
[----:B------:R-:W-:-:S09]  /*0fd0*/  PRMT R2, RZ, 0x7610, R2 ;  /* 0x00007610ff027816 */ /* 0x000fd20000000002 */
[----:B------:R-:W-:-:S04]  /*0fe0*/  UIADD3 UR5, UPT, UPT, -UR5, URZ, URZ ;  /* 0x000000ff05057290 */ /* 0x000fc8000fffe1ff */
[----:B------:R-:W-:Y:S02]  /*0ff0*/  UIMAD UR5, UR6, UR5, UR26 ;  /* 0x00000005060572a4 */ /* 0x000fe4000f8e021a */
[----:B------:R-:W-:-:S04]  /*1000*/  UIADD3 UR4, UPT, UPT, -UR4, URZ, URZ ;  /* 0x000000ff04047290 */ /* 0x000fc8000fffe1ff */
[----:B------:R-:W-:Y:S01]  /*1010*/  IMAD.U32 R48, RZ, RZ, UR5 ;  /* 0x00000005ff307e24 */ /* 0x000fe2000f8e00ff */
[----:B------:R-:W-:-:S06]  /*1020*/  UIMAD UR4, UR7, UR4, UR27 ;  /* 0x00000004070472a4 */ /* 0x000fcc000f8e021b */
[----:B------:R-:W-:Y:S01]  /*1030*/  IMAD.U32 R47, RZ, RZ, UR4 ;  /* 0x00000004ff2f7e24 */ /* 0x000fe2000f8e00ff */
[----:B-1----:R-:W-:Y:S06]  /*1040*/  BRA.U UP4, `(.L_x_17) ;  /* 0x00000001042c7547 */ /* 0x002fec000b800000 */
[----:B------:R-:W-:Y:S02]  /*1050*/  R2UR UR4, R47 ;  /* 0x000000002f0472ca */ /* 0x000fe400000e0000 */
[----:B------:R-:W-:-:S11]  /*1060*/  R2UR UR6, R48 ;  /* 0x00000000300672ca */ /* 0x000fd600000e0000 */
[----:B------:R-:W-:-:S04]  /*1070*/  UISETP.NE.AND UP0, UPT, UR4, URZ, UPT ;  /* 0x000000ff0400728c */ /* 0x000fc8000bf05270 */
[----:B------:R-:W-:-:S04]  /*1080*/  UISETP.EQ.OR UP0, UPT, UR6, URZ, !UP0 ;  /* 0x000000ff0600728c */ /* 0x000fc8000c702670 */
[----:B------:R-:W-:Y:S02]  /*1090*/  USEL UR5, URZ, 0x1, !UP0 ;  /* 0x00000001ff057887 */ /* 0x000fe4000c000000 */
[----:B------:R-:W-:-:S04]  /*10a0*/  UISETP.NE.AND UP0, UPT, UR4, URZ, UPT ;  /* 0x000000ff0400728c */ /* 0x000fc8000bf05270 */
[----:B------:R-:W-:Y:S02]  /*10b0*/  USEL UR4, URZ, 0x2, UP0 ;  /* 0x00000002ff047887 */ /* 0x000fe40008000000 */
[----:B------:R-:W-:-:S04]  /*10c0*/  UISETP.NE.AND UP0, UPT, UR6, 0x1, UPT ;  /* 0x000000010600788c */ /* 0x000fc8000bf05270 */
[----:B------:R-:W-:-:S04]  /*10d0*/  USEL UR4, UR4, 0x2, UP0 ;  /* 0x0000000204047887 */ /* 0x000fc80008000000 */
[----:B------:R-:W-:-:S06]  /*10e0*/  UIADD3 UR4, UPT, UPT, UR5, UR4, URZ ;  /* 0x0000000405047290 */ /* 0x000fcc000fffe0ff */
[----:B------:R-:W-:-:S07]  /*10f0*/  IMAD.U32 R2, RZ, RZ, UR4 ;  /* 0x00000004ff027e24 */ /* 0x000fce000f8e00ff */
.L_x_17:
[----:B------:R-:W1:Y:S01]  /*1100*/  S2UR UR36, SR_CTAID.Z ;  /* 0x00000000002479c3 */ /* 0x000e620000002700 */
[----:B------:R-:W-:-:S09]  /*1110*/  UISETP.GE.AND UP0, UPT, UR19, 0x1, UPT ;  /* 0x000000011300788c */ /* 0x000fd2000bf06270 */
[----:B------:R-:W-:Y:S05]  /*1120*/  BRA.U !UP0, `(.L_x_18) ;  /* 0x0000000108d07547 */ /* 0x000fea000b800000 */
[----:B------:R-:W2:Y:S01]  /*1130*/  LDCU UR20, c[0x0][0xb0c] ;  /* 0x00016180ff1477ac */ /* 0x000ea20008000800 */
[----:B------:R-:W3:Y:S01]  /*1140*/  LDCU.128 UR12, c[0x0][0xb10] ;  /* 0x00016200ff0c77ac */ /* 0x000ee20008000c00 */
[----:B------:R-:W4:Y:S01]  /*1150*/  LDCU UR6, c[0x0][0x370] ;  /* 0x00006e00ff0677ac */ /* 0x000f220008000800 */
[----:B------:R-:W1:Y:S01]  /*1160*/  LDCU UR7, c[0x0][0x374] ;  /* 0x00006e80ff0777ac */ /* 0x000e620008000800 */
[----:B------:R-:W1:Y:S01]  /*1170*/  LDCU UR21, c[0x0][0xb20] ;  /* 0x00016400ff1577ac */ /* 0x000e620008000800 */
[----:B--2---:R-:W-:Y:S02]  /*1180*/  UISETP.NE.AND UP0, UPT, UR20, 0x1, UPT ;  /* 0x000000011400788c */ /* 0x004fe4000bf05270 */
[----:B---3--:R-:W-:Y:S01]  /*1190*/  UIMAD.WIDE.U32 UR4, UR26, UR12, URZ ;  /* 0x0000000c1a0472a5 */ /* 0x008fe2000f8e00ff */
[----:B------:R-:W2:Y:S01]  /*11a0*/  LDCU.64 UR8, c[0x0][0xb28] ;  /* 0x00016500ff0877ac */ /* 0x000ea20008000a00 */
[----:B----4-:R-:W-:Y:S02]  /*11b0*/  UIMAD.WIDE.U32 UR10, UR6, UR12, URZ ;  /* 0x0000000c060a72a5 */ /* 0x010fe4000f8e00ff */
[----:B------:R-:W-:-:S02]  /*11c0*/  USHF.R.U32.HI UR5, URZ, UR13, UR5 ;  /* 0x0000000dff057299 */ /* 0x000fc40008011605 */
[----:B------:R-:W-:Y:S02]  /*11d0*/  UISETP.NE.AND UP2, UPT, UR19, 0x1, UPT ;  /* 0x000000011300788c */ /* 0x000fe4000bf45270 */
[----:B------:R-:W-:Y:S01]  /*11e0*/  USEL UR5, UR26, UR5, !UP0 ;  /* 0x000000051a057287 */ /* 0x000fe2000c000000 */
[----:B------:R-:W-:Y:S01]  /*11f0*/  UMOV UR10, UR11 ;  /* 0x0000000b000a7c82 */ /* 0x000fe20008000000 */
[----:B------:R-:W-:Y:S02]  /*1200*/  UIMAD.WIDE.U32 UR16, UR27, UR15, URZ ;  /* 0x0000000f1b1072a5 */ /* 0x000fe4000f8e00ff */
[----:B------:R-:W-:Y:S02]  /*1210*/  @UP0 USHF.R.U32.HI UR6, URZ, UR13, UR10 ;  /* 0x0000000dff060299 */ /* 0x000fe4000801160a */
[----:B------:R-:W-:Y:S02]  /*1220*/  UISETP.NE.AND UP0, UPT, UR14, 0x1, UPT ;  /* 0x000000010e00788c */ /* 0x000fe4000bf05270 */
[----:B-1----:R-:W-:-:S02]  /*1230*/  UIMAD.WIDE.U32 UR10, UR7, UR15, URZ ;  /* 0x0000000f070a72a5 */ /* 0x002fc4000f8e00ff */
[----:B--2---:R-:W-:Y:S01]  /*1240*/  UIMAD.WIDE.U32 UR12, UR6, UR8, URZ ;  /* 0x00000008060c72a5 */ /* 0x004fe2000f8e00ff */
[----:B------:R-:W-:Y:S02]  /*1250*/  UMOV UR4, UR17 ;  /* 0x0000001100047c82 */ /* 0x000fe40008000000 */
[----:B------:R-:W-:Y:S02]  /*1260*/  USHF.R.U32.HI UR4, URZ, UR21, UR4 ;  /* 0x00000015ff047299 */ /* 0x000fe40008011604 */
[----:B------:R-:W-:Y:S02]  /*1270*/  UMOV UR10, UR11 ;  /* 0x0000000b000a7c82 */ /* 0x000fe40008000000 */
[----:B------:R-:W-:Y:S01]  /*1280*/  UMOV UR12, UR13 ;  /* 0x0000000d000c7c82 */ /* 0x000fe20008000000 */
[----:B------:R-:W-:Y:S02]  /*1290*/  @UP0 USHF.R.U32.HI UR7, URZ, UR21, UR10 ;  /* 0x00000015ff070299 */ /* 0x000fe4000801160a */
[----:B------:R-:W-:-:S02]  /*12a0*/  USEL UR4, UR27, UR4, !UP0 ;  /* 0x000000041b047287 */ /* 0x000fc4000c000000 */
[----:B------:R-:W-:Y:S02]  /*12b0*/  UIMAD.WIDE.U32 UR10, UR7, UR8, URZ ;  /* 0x00000008070a72a5 */ /* 0x000fe4000f8e00ff */
[----:B------:R-:W-:Y:S02]  /*12c0*/  @UP2 USHF.R.U32.HI UR6, URZ, UR9, UR12 ;  /* 0x00000009ff062299 */ /* 0x000fe4000801160c */
[----:B------:R-:W-:-:S03]  /*12d0*/  UIMAD.WIDE.U32 UR12, UR4, UR8, URZ ;  /* 0x00000008040c72a5 */ /* 0x000fc6000f8e00ff */
[----:B------:R-:W-:Y:S02]  /*12e0*/  UMOV UR10, UR11 ;  /* 0x0000000b000a7c82 */ /* 0x000fe40008000000 */
[----:B------:R-:W-:Y:S02]  /*12f0*/  @UP2 USHF.R.U32.HI UR7, URZ, UR9, UR10 ;  /* 0x00000009ff072299 */ /* 0x000fe4000801160a */
[----:B------:R-:W-:Y:S02]  /*1300*/  UIMAD UR10, UR6, UR19, URZ ;  /* 0x00000013060a72a4 */ /* 0x000fe4000f8e02ff */
[----:B------:R-:W-:-:S04]  /*1310*/  UIMAD UR7, UR7, UR19, URZ ;  /* 0x00000013070772a4 */ /* 0x000fc8000f8e02ff */
[----:B------:R-:W-:-:S03]  /*1320*/  UISETP.GE.AND UP0, UPT, UR4, UR7, UPT ;  /* 0x000000070400728c */ /* 0x000fc6000bf06270 */
[----:B------:R-:W-:Y:S01]  /*1330*/  UMOV UR7, UR13 ;  /* 0x0000000d00077c82 */ /* 0x000fe20008000000 */
[----:B------:R-:W-:Y:S02]  /*1340*/  UISETP.GE.OR UP0, UPT, UR5, UR10, UP0 ;  /* 0x0000000a0500728c */ /* 0x000fe40008706670 */
[----:B------:R-:W-:Y:S02]  /*1350*/  UIMAD.WIDE.U32 UR10, UR5, UR8, URZ ;  /* 0x00000008050a72a5 */ /* 0x000fe4000f8e00ff */
[----:B------:R-:W-:Y:S02]  /*1360*/  USHF.R.U32.HI UR7, URZ, UR9, UR7 ;  /* 0x00000009ff077299 */ /* 0x000fe40008011607 */
[----:B------:R-:W-:Y:S02]  /*1370*/  UIADD3 UR10, UPT, UPT, -UR4, URZ, URZ ;  /* 0x000000ff040a7290 */ /* 0x000fe4000fffe1ff */
[----:B------:R-:W-:Y:S02]  /*1380*/  USEL UR7, UR4, UR7, !UP2 ;  /* 0x0000000704077287 */ /* 0x000fe4000d000000 */
[----:B------:R-:W-:Y:S01]  /*1390*/  UIMAD UR10, UR14, UR10, UR27 ;  /* 0x0000000a0e0a72a4 */ /* 0x000fe2000f8e021b */
[----:B------:R-:W-:Y:S01]  /*13a0*/  @!UP0 UMOV UR8, UR11 ;  /* 0x0000000b00088c82 */ /* 0x000fe20008000000 */
[----:B------:R-:W-:-:S02]  /*13b0*/  UIADD3 UR11, UPT, UPT, -UR5, URZ, URZ ;  /* 0x000000ff050b7290 */ /* 0x000fc4000fffe1ff */
[----:B------:R-:W-:Y:S02]  /*13c0*/  @!UP0 USHF.R.U32.HI UR8, URZ, UR9, UR8 ;  /* 0x00000009ff088299 */ /* 0x000fe40008011608 */
[----:B------:R-:W-:Y:S02]  /*13d0*/  UIADD3 UR9, UPT, UPT, -UR7, URZ, URZ ;  /* 0x000000ff07097290 */ /* 0x000fe4000fffe1ff */
[----:B------:R-:W-:Y:S02]  /*13e0*/  @!UP0 USEL UR8, UR5, UR8, !UP2 ;  /* 0x0000000805088287 */ /* 0x000fe4000d000000 */
[----:B------:R-:W-:Y:S02]  /*13f0*/  UIMAD UR9, UR19, UR9, UR4 ;  /* 0x00000009130972a4 */ /* 0x000fe4000f8e0204 */
[----:B------:R-:W-:Y:S02]  /*1400*/  @!UP0 UIADD3 UR7, UPT, UPT, UR7, -UR8, URZ ;  /* 0x8000000807078290 */ /* 0x000fe4000fffe0ff */
[----:B------:R-:W-:-:S02]  /*1410*/  @!UP0 UIMAD UR6, UR9, UR6, UR8 ;  /* 0x00000006090682a4 */ /* 0x000fc4000f8e0208 */
[----:B------:R-:W-:Y:S02]  /*1420*/  @!UP0 UIMAD UR4, UR7, UR19, UR5 ;  /* 0x00000013070482a4 */ /* 0x000fe4000f8e0205 */
[----:B------:R-:W-:Y:S02]  /*1430*/  UIMAD UR26, UR20, UR11, UR26 ;  /* 0x0000000b141a72a4 */ /* 0x000fe4000f8e021a */
[----:B------:R-:W-:Y:S01]  /*1440*/  UIMAD UR27, UR4, UR14, UR10 ;  /* 0x0000000e041b72a4 */ /* 0x000fe2000f8e020a */
[----:B------:R-:W-:Y:S02]  /*1450*/  @!UP0 UMOV UR5, UR6 ;  /* 0x0000000600058c82 */ /* 0x000fe40008000000 */
[----:B------:R-:W-:-:S12]  /*1460*/  UIMAD UR26, UR5, UR20, UR26 ;  /* 0x00000014051a72a4 */ /* 0x000fd8000f8e021a */
.L_x_18:
[----:B------:R-:W-:-:S09]  /*1470*/  UISETP.NE.AND UP0, UPT, UR22, 0x1, UPT ;  /* 0x000000011600788c */ /* 0x000fd2000bf05270 */
[----:B------:R-:W-:Y:S05]  /*1480*/  BRA.U UP0, `(.L_x_19) ;  /* 0x0000000100407547 */ /* 0x000fea000b800000 */
[----:B------:R-:W2:Y:S01]  /*1490*/  LDCU.128 UR8, c[0x0][0xb10] ;  /* 0x00016200ff0877ac */ /* 0x000ea20008000c00 */
[----:B------:R-:W3:Y:S01]  /*14a0*/  LDCU UR12, c[0x0][0xb0c] ;  /* 0x00016180ff0c77ac */ /* 0x000ee20008000800 */
[----:B------:R-:W4:Y:S01]  /*14b0*/  LDCU UR13, c[0x0][0xb20] ;  /* 0x00016400ff0d77ac */ /* 0x000f220008000800 */
[----:B--2---:R-:W-:Y:S02]  /*14c0*/  UIMAD.WIDE.U32 UR4, UR26, UR8, URZ ;  /* 0x000000081a0472a5 */ /* 0x004fe4000f8e00ff */
[----:B------:R-:W-:Y:S02]  /*14d0*/  UIMAD.WIDE.U32 UR6, UR27, UR11, URZ ;  /* 0x0000000b1b0672a5 */ /* 0x000fe4000f8e00ff */
[----:B---3--:R-:W-:Y:S02]  /*14e0*/  UISETP.NE.AND UP0, UPT, UR12, 0x1, UPT ;  /* 0x000000010c00788c */ /* 0x008fe4000bf05270 */
[----:B------:R-:W-:-:S03]  /*14f0*/  USHF.R.U32.HI UR5, URZ, UR9, UR5 ;  /* 0x00000009ff057299 */ /* 0x000fc60008011605 */
[----:B------:R-:W-:Y:S01]  /*1500*/  UMOV UR4, UR7 ;  /* 0x0000000700047c82 */ /* 0x000fe20008000000 */
[----:B------:R-:W-:Y:S02]  /*1510*/  USEL UR5, UR26, UR5, !UP0 ;  /* 0x000000051a057287 */ /* 0x000fe4000c000000 */
[----:B------:R-:W-:Y:S02]  /*1520*/  UISETP.NE.AND UP0, UPT, UR10, 0x1, UPT ;  /* 0x000000010a00788c */ /* 0x000fe4000bf05270 */
[----:B----4-:R-:W-:-:S04]  /*1530*/  USHF.R.U32.HI UR4, URZ, UR13, UR4 ;  /* 0x0000000dff047299 */ /* 0x010fc80008011604 */
[----:B------:R-:W-:-:S04]  /*1540*/  USEL UR4, UR27, UR4, !UP0 ;  /* 0x000000041b047287 */ /* 0x000fc8000c000000 */
[----:B------:R-:W-:Y:S02]  /*1550*/  UIADD3 UR6, UPT, UPT, UR5, -UR4, URZ ;  /* 0x8000000405067290 */ /* 0x000fe4000fffe0ff */
[----:B------:R-:W-:Y:S02]  /*1560*/  UIADD3 UR4, UPT, UPT, -UR5, UR4, URZ ;  /* 0x0000000405047290 */ /* 0x000fe4000fffe1ff */
[----:B------:R-:W-:Y:S02]  /*1570*/  UIMAD UR27, UR6, UR10, UR27 ;  /* 0x0000000a061b72a4 */ /* 0x000fe4000f8e021b */
[----:B------:R-:W-:-:S12]  /*1580*/  UIMAD UR26, UR4, UR12, UR26 ;  /* 0x0000000c041a72a4 */ /* 0x000fd8000f8e021a */
.L_x_19:
[----:B------:R-:W-:Y:S01]  /*1590*/  UISETP.NE.AND UP0, UPT, UR18, 0x2, UPT ;  /* 0x000000021200788c */ /* 0x000fe2000bf05270 */
[----:B------:R-:W-:Y:S09]  /*15a0*/  BRA.U !UP6, `(.L_x_20) ;  /* 0x000000010e0c7547 */ /* 0x000ff2000b800000 */
[----:B------:R-:W-:Y:S01]  /*15b0*/  UCGABAR_WAIT ;  /* 0x0000000000007dc7 */ /* 0x000fe20008000000 */
[----:B------:R-:W-:Y:S01]  /*15c0*/  CCTL.IVALL ;  /* 0x00000000ff00798f */ /* 0x000fe20002000000 */
[----:B------:R-:W-:Y:S05]  /*15d0*/  BRA `(.L_x_21) ;  /* 0x0000000000047947 */ /* 0x000fea0003800000 */
.L_x_20:
[----:B------:R-:W-:Y:S06]  /*15e0*/  BAR.SYNC.DEFER_BLOCKING 0x0 ;  /* 0x0000000000007b1d */ /* 0x000fec0000010000 */
.L_x_21:
[----:B------:R-:W-:Y:S05]  /*15f0*/  BRA.U UP0, `(.L_x_22) ;  /* 0x0000001500287547 */ /* 0x000fea000b800000 */
[----:B------:R-:W2:Y:S01]  /*1600*/  LDCU UR6, c[0x0][0x38c] ;  /* 0x00007180ff0677ac */ /* 0x000ea20008000800 */
[----:B------:R-:W-:Y:S01]  /*1610*/  PLOP3.LUT P1, PT, PT, PT, UP3, 0x80, 0x8 ;  /* 0x000000000008781c */ /* 0x000fe20003f2f038 */
[----:B------:R-:W-:Y:S01]  /*1620*/  IMAD.MOV.U32 R12, RZ, RZ, 0x1 ;  /* 0x00000001ff0c7424 */ /* 0x000fe200078e00ff */
[----:B------:R-:W-:Y:S01]  /*1630*/  ISETP.EQ.OR P2, PT, R0, RZ, P3 ;  /* 0x000000ff0000720c */ /* 0x000fe20001f42670 */
[----:B------:R-:W-:Y:S01]  /*1640*/  UISETP.NE.AND UP1, UPT, UR18, URZ, UPT ;  /* 0x000000ff1200728c */ /* 0x000fe2000bf25270 */
[----:B------:R-:W-:Y:S01]  /*1650*/  PLOP3.LUT P1, PT, P1, PT, PT, 0x8, 0x80 ;  /* 0x000000000080781c */ /* 0x000fe20000f2e170 */
[----:B------:R-:W-:Y:S01]  /*1660*/  USEL UR29, URZ, 0x1, UP5 ;  /* 0x00000001ff1d7887 */ /* 0x000fe2000a800000 */
[----:B------:R-:W-:Y:S01]  /*1670*/  CS2R R10, SRZ ;  /* 0x00000000000a7805 */ /* 0x000fe2000001ff00 */
[----:B------:R-:W-:Y:S01]  /*1680*/  IMAD.MOV.U32 R9, RZ, RZ, RZ ;  /* 0x000000ffff097224 */ /* 0x000fe200078e00ff */
[----:B------:R-:W3:Y:S01]  /*1690*/  LDCU UR44, c[0x0][0x370] ;  /* 0x00006e00ff2c77ac */ /* 0x000ee20008000800 */
[----:B------:R-:W-:Y:S01]  /*16a0*/  IMAD.MOV.U32 R8, RZ, RZ, 0x1 ;  /* 0x00000001ff087424 */ /* 0x000fe200078e00ff */
[----:B------:R-:W4:Y:S01]  /*16b0*/  LDCU.64 UR38, c[0x0][0x348] ;  /* 0x00006900ff2677ac */ /* 0x000f220008000a00 */
[----:B------:R-:W-:-:S02]  /*16c0*/  USHF.R.U32.HI UR48, URZ, 0x6, UR23 ;  /* 0x00000006ff307899 */ /* 0x000fc40008011617 */
[----:B--2---:R-:W-:Y:S02]  /*16d0*/  UIADD3 UR5, UPT, UPT, UR6, 0x7f, URZ ;  /* 0x0000007f06057890 */ /* 0x004fe4000fffe0ff */
[----:B------:R-:W-:Y:S02]  /*16e0*/  UIADD3 UR49, UPT, UPT, UR6, 0xfe, URZ ;  /* 0x000000fe06317890 */ /* 0x000fe4000fffe0ff */
[----:B------:R-:W-:Y:S01]  /*16f0*/  USHF.R.S32.HI UR4, URZ, 0x1f, UR5 ;  /* 0x0000001fff047899 */ /* 0x000fe20008011405 */
[----:B------:R-:W2:Y:S03]  /*1700*/  LDCU UR43, c[0x0][0x374] ;  /* 0x00006e80ff2b77ac */ /* 0x000ea60008000800 */
[----:B------:R-:W-:Y:S02]  /*1710*/  ULEA.HI UR4, UR4, UR5, URZ, 0x7 ;  /* 0x0000000504047291 */ /* 0x000fe4000f8f38ff */
[----:B------:R-:W-:-:S02]  /*1720*/  USEL UR29, UR29, 0x2, UP1 ;  /* 0x000000021d1d7887 */ /* 0x000fc40008800000 */
[----:B------:R-:W-:Y:S02]  /*1730*/  USHF.R.S32.HI UR46, URZ, 0x7, UR4 ;  /* 0x00000007ff2e7899 */ /* 0x000fe40008011404 */
[----:B------:R-:W-:Y:S02]  /*1740*/  UIADD3 UR4, UPT, UPT, UR6, -0x1, URZ ;  /* 0xffffffff06047890 */ /* 0x000fe4000fffe0ff */
[----:B------:R-:W-:Y:S02]  /*1750*/  UISETP.LT.U32.AND UP0, UPT, UR46, 0x4, UPT ;  /* 0x000000042e00788c */ /* 0x000fe4000bf01070 */
[----:B------:R-:W-:Y:S02]  /*1760*/  UISETP.GE.U32.AND UP2, UPT, UR4, -0xff, UPT ;  /* 0xffffff010400788c */ /* 0x000fe4000bf46070 */
[----:B------:R-:W-:Y:S01]  /*1770*/  USEL UR45, UR46, 0x4, UP0 ;  /* 0x000000042e2d7887 */ /* 0x000fe20008000000 */
[----:B------:R-:W-:-:S03]  /*1780*/  UMOV UR21, URZ ;  /* 0x000000ff00157c82 */ /* 0x000fc60008000000 */
[----:B------:R-:W-:Y:S02]  /*1790*/  UIADD3 UR22, UPT, UPT, UR45, -0x1, URZ ;  /* 0xffffffff2d167890 */ /* 0x000fe4000fffe0ff */
[----:B------:R-:W-:-:S03]  /*17a0*/  UIADD3 UR47, UPT, UPT, UR46, -UR45, URZ ;  /* 0x8000002d2e2f7290 */ /* 0x000fc6000fffe0ff */
[----:B------:R-:W-:-:S04]  /*17b0*/  @UP2 UIADD3 UR22, UPT, UPT, UR45, URZ, URZ ;  /* 0x000000ff2d162290 */ /* 0x000fc8000fffe0ff */
[----:B--234-:R-:W-:-:S12]  /*17c0*/  UIADD3 UR22, UPT, UPT, UR22, 0x1, URZ ;  /* 0x0000000116167890 */ /* 0x01cfd8000fffe0ff */
.L_x_42:
[----:B------:R-:W-:Y:S01]  /*17d0*/  UISETP.NE.AND UP0, UPT, UR54, URZ, UPT ;  /* 0x000000ff3600728c */ /* 0x000fe2000bf05270 */
[----:B------:R-:W2:Y:S08]  /*17e0*/  S2UR UR54, SR_CgaCtaId ;  /* 0x00000000003679c3 */ /* 0x000eb00000008800 */
[----:B------:R-:W-:Y:S05]  /*17f0*/  BRA.U UP0, `(.L_x_23) ;  /* 0x0000000100347547 */ /* 0x000fea000b800000 */
[----:B------:R-:W3:Y:S01]  /*1800*/  S2R R0, SR_CgaCtaId ;  /* 0x0000000000007919 */ /* 0x000ee20000008800 */
[----:B------:R-:W-:-:S04]  /*1810*/  MOV R2, 0x400 ;  /* 0x0000040000027802 */ /* 0x000fc80000000f00 */
[----:B---3--:R-:W-:Y:S02]  /*1820*/  LEA R0, R0, R2, 0x18 ;  /* 0x0000000200007211 */ /* 0x008fe400078ec0ff */
[----:B------:R-:W-:-:S03]  /*1830*/  SHF.L.U32 R2, R8, 0x1f, RZ ;  /* 0x0000001f08027819 */ /* 0x000fc600000006ff */
[----:B------:R-:W-:-:S04]  /*1840*/  IMAD R0, R9, 0x8, R0 ;  /* 0x0000000809007824 */ /* 0x000fc800078e0200 */
[----:B------:R-:W3:Y:S02]  /*1850*/  SYNCS.PHASECHK.TRANS64.TRYWAIT P0, [R0+URZ+0xf0], R2 ;  /* 0x0000f002000075a7 */ /* 0x000ee400080011ff */
[----:B---3--:R-:W-:Y:S05]  /*1860*/  @!P0 BRA `(.L_x_24) ;  /* 0x00000060001c8947 */ /* 0x008fea0003800000 */
.L_x_122:
[----:B------:R-:W-:Y:S01]  /*1870*/  VIADD R9, R9, 0x1 ;  /* 0x0000000109097836 */ /* 0x000fe20000000000 */
[----:B------:R3:W-:Y:S04]  /*1880*/  SYNCS.ARRIVE.TRANS64.A1T0 RZ, [R0+URZ+0xe0], RZ ;  /* 0x0000e0ff00ff79a7 */ /* 0x0007e800081000ff */
[----:B------:R-:W-:-:S04]  /*1890*/  ISETP.NE.AND P0, PT, R9, 0x2, PT ;  /* 0x000000020900780c */ /* 0x000fc80003f05270 */
[----:B------:R-:W-:Y:S02]  /*18a0*/  SEL R9, R9, RZ, P0 ;  /* 0x000000ff09097207 */ /* 0x000fe40000000000 */
[----:B---3--:R-:W-:-:S04]  /*18b0*/  SEL R0, RZ, 0x1, P0 ;  /* 0x00000001ff007807 */ /* 0x008fc80000000000 */
[----:B------:R-:W-:-:S07]  /*18c0*/  LOP3.LUT R8, R8, R0, RZ, 0x3c, !PT ;  /* 0x0000000008087212 */ /* 0x000fce00078e3cff */
.L_x_23:
[----:B------:R-:W-:Y:S01]  /*18d0*/  UMOV UR13, 0x400 ;  /* 0x00000400000d7882 */ /* 0x000fe20000000000 */
[----:B------:R-:W-:Y:S01]  /*18e0*/  SHF.L.U32 R0, R12, 0x1f, RZ ;  /* 0x0000001f0c007819 */ /* 0x000fe200000006ff */
[----:B--2---:R-:W-:Y:S02]  /*18f0*/  ULEA UR13, UR54, UR13, 0x18 ;  /* 0x0000000d360d7291 */ /* 0x004fe4000f8ec0ff */
[----:B------:R-:W-:Y:S02]  /*1900*/  UISETP.GE.U32.AND UP0, UPT, UR49, 0xff, UPT ;  /* 0x000000ff3100788c */ /* 0x000fe4000bf06070 */
[----:B------:R-:W-:Y:S02]  /*1910*/  ULEA UR4, UR21, UR13, 0x3 ;  /* 0x0000000d15047291 */ /* 0x000fe4000f8e18ff */
[----:B------:R-:W-:Y:S02]  /*1920*/  USHF.L.U32 UR35, UR26, 0x6, URZ ;  /* 0x000000061a237899 */ /* 0x000fe400080006ff */
[----:B------:R-:W-:Y:S01]  /*1930*/  ULEA UR19, UR27, UR48, 0x6 ;  /* 0x000000301b137291 */ /* 0x000fe2000f8e30ff */
[----:B------:R-:W-:-:S04]  /*1940*/  UMOV UR14, URZ ;  /* 0x000000ff000e7c82 */ /* 0x000fc80008000000 */
[----:B------:R2:W3:Y:S01]  /*1950*/  SYNCS.PHASECHK.TRANS64.TRYWAIT P0, [UR4+0x20], R0 ;  /* 0x00002000ff0075a7 */ /* 0x0004e20008001104 */
[----:B------:R-:W-:Y:S06]  /*1960*/  BRA.U !UP0, `(.L_x_25) ;  /* 0x0000000108f07547 */ /* 0x000fec000b800000 */
[----:B------:R-:W-:Y:S01]  /*1970*/  UMOV UR15, URZ ;  /* 0x000000ff000f7c82 */ /* 0x000fe20008000000 */
[----:B------:R-:W-:-:S05]  /*1980*/  UMOV UR4, UR21 ;  /* 0x0000001500047c82 */ /* 0x000fca0008000000 */
.L_x_31:
[----:B------:R-:W-:Y:S01]  /*1990*/  ULEA UR33, UR4, UR13, 0x3 ;  /* 0x0000000d04217291 */ /* 0x000fe2000f8e18ff */
[----:B---3--:R-:W-:Y:S01]  /*19a0*/  @!P3 MOV R2, 0x8000 ;  /* 0x000080000002b802 */ /* 0x008fe20000000f00 */
[----:B-1-3--:R-:W-:Y:S10]  /*19b0*/  @P0 BRA `(.L_x_26) ;  /* 0x00000000000c0947 */ /* 0x00aff40003800000 */
[----:B------:R-:W-:-:S04]  /*19c0*/  SHF.L.U32 R3, R12, 0x1f, RZ ;  /* 0x0000001f0c037819 */ /* 0x000fc800000006ff */
[----:B------:R-:W3:Y:S02]  /*19d0*/  SYNCS.PHASECHK.TRANS64.TRYWAIT P0, [UR33+0x20], R3 ;  /* 0x00002003ff0075a7 */ /* 0x000ee40008001121 */
[----:B---3--:R-:W-:Y:S05]  /*19e0*/  @!P0 BRA `(.L_x_27) ;  /* 0x0000005c00d08947 */ /* 0x008fea0003800000 */
.L_x_26:
[----:B------:R3:W-:Y:S01]  /*19f0*/  @!P3 SYNCS.ARRIVE.TRANS64 RZ, [UR33], R2 ;  /* 0x00000002ffffb9a7 */ /* 0x0007e20008000021 */
[----:B------:R-:W-:-:S04]  /*1a00*/  ULOP3.LUT UR5, UR29, 0x2, URZ, 0xfc, !UPT ;  /* 0x000000021d057892 */ /* 0x000fc8000f8efcff */
[----:B------:R-:W-:-:S09]  /*1a10*/  UISETP.NE.AND UP0, UPT, UR5, 0x2, UPT ;  /* 0x000000020500788c */ /* 0x000fd2000bf05270 */
[----:B------:R-:W-:Y:S05]  /*1a20*/  BRA.U UP0, `(.L_x_28) ;  /* 0x0000000100047547 */ /* 0x000fea000b800000 */
[----:B-1----:R-:W-:Y:S05]  /*1a30*/  BPT.TRAP 0x1 ;  /* 0x000000040000795c */ /* 0x002fea0000300000 */
.L_x_28:
[----:B------:R-:W-:Y:S04]  /*1a40*/  BSSY.RECONVERGENT B0, `(.L_x_29) ;  /* 0x0000003000007945 */ /* 0x000fe80003800200 */
[----:B------:R-:W-:Y:S05]  /*1a50*/  @P2 BRA `(.L_x_30) ;  /* 0x0000000000042947 */ /* 0x000fea0003800000 */
[----:B-1----:R-:W-:Y:S05]  /*1a60*/  BPT.TRAP 0x1 ;  /* 0x000000040000795c */ /* 0x002fea0000300000 */
.L_x_30:
[----:B-1----:R-:W-:Y:S05]  /*1a70*/  BSYNC.RECONVERGENT B0 ;  /* 0x0000000000007941 */ /* 0x002fea0003800200 */
.L_x_29:
[----:B------:R-:W-:Y:S02]  /*1a80*/  UIADD3 UR5, UPT, UPT, UR4, 0x1, URZ ;  /* 0x0000000104057890 */ /* 0x000fe4000fffe0ff */
[----:B------:R-:W-:Y:S02]  /*1a90*/  ULEA UR24, UR4, UR13, 0xe ;  /* 0x0000000d04187291 */ /* 0x000fe4000f8e70ff */
[----:B------:R-:W-:Y:S02]  /*1aa0*/  UISETP.NE.AND UP0, UPT, UR5, 0x4, UPT ;  /* 0x000000040500788c */ /* 0x000fe4000bf05270 */
[----:B------:R-:W-:Y:S02]  /*1ab0*/  ULEA UR8, UR4, UR23, 0xd ;  /* 0x0000001704087291 */ /* 0x000fe4000f8e68ff */
[----:B------:R-:W-:Y:S02]  /*1ac0*/  USEL UR6, URZ, 0x1, UP0 ;  /* 0x00000001ff067887 */ /* 0x000fe40008000000 */
[----:B------:R-:W-:-:S02]  /*1ad0*/  USEL UR21, UR5, URZ, UP0 ;  /* 0x000000ff05157287 */ /* 0x000fc40008000000 */
[----:B------:R-:W-:Y:S02]  /*1ae0*/  UIADD3 UR4, UP0, UPT, UR38, 0x180, URZ ;  /* 0x0000018026047890 */ /* 0x000fe4000ff1e0ff */
[----:B------:R-:W-:Y:S01]  /*1af0*/  ULEA UR5, UR21, UR13, 0x3 ;  /* 0x0000000d15057291 */ /* 0x000fe2000f8e18ff */
[----:B------:R-:W-:Y:S01]  /*1b00*/  LOP3.LUT R12, R12, UR6, RZ, 0x3c, !PT ;  /* 0x000000060c0c7c12 */ /* 0x000fe2000f8e3cff */
[----:B------:R-:W-:Y:S02]  /*1b10*/  USHF.L.U32 UR34, UR15, 0x7, URZ ;  /* 0x000000070f227899 */ /* 0x000fe400080006ff */
[----:B------:R-:W-:Y:S01]  /*1b20*/  UIADD3 UR15, UPT, UPT, UR15, 0x1, URZ ;  /* 0x000000010f0f7890 */ /* 0x000fe2000fffe0ff */
[----:B--2---:R-:W-:Y:S01]  /*1b30*/  SHF.L.U32 R0, R12, 0x1f, RZ ;  /* 0x0000001f0c007819 */ /* 0x004fe200000006ff */
[----:B------:R-:W-:Y:S02]  /*1b40*/  UIADD3 UR6, UP1, UPT, UR38, 0x80, URZ ;  /* 0x0000008026067890 */ /* 0x000fe4000ff3e0ff */
[----:B------:R-:W-:Y:S01]  /*1b50*/  ULEA UR8, UR8, UR13, 0x1 ;  /* 0x0000000d08087291 */ /* 0x000fe2000f8e08ff */
[----:B------:R4:W1:Y:S01]  /*1b60*/  SYNCS.PHASECHK.TRANS64.TRYWAIT P0, [UR5+0x20], R0 ;  /* 0x00002000ff0075a7 */ /* 0x0008620008001105 */
[----:B------:R-:W-:-:S02]  /*1b70*/  UIADD3.X UR5, UPT, UPT, URZ, UR39, URZ, UP0, !UPT ;  /* 0x00000027ff057290 */ /* 0x000fc400087fe4ff */
[----:B------:R-:W-:Y:S02]  /*1b80*/  UISETP.NE.AND UP0, UPT, UR15, UR22, UPT ;  /* 0x000000160f00728c */ /* 0x000fe4000bf05270 */
[----:B------:R-:W-:Y:S02]  /*1b90*/  UIADD3.X UR7, UPT, UPT, URZ, UR39, URZ, UP1, !UPT ;  /* 0x00000027ff077290 */ /* 0x000fe40008ffe4ff */
[----:B------:R-:W-:Y:S02]  /*1ba0*/  UIADD3 UR32, UPT, UPT, UR24, 0x3400, URZ ;  /* 0x0000340018207890 */ /* 0x000fe4000fffe0ff */
[----:B------:R-:W-:Y:S02]  /*1bb0*/  UIADD3 UR26, UPT, UPT, UR34, 0x40, URZ ;  /* 0x00000040221a7890 */ /* 0x000fe4000fffe0ff */
[----:B------:R-:W-:Y:S02]  /*1bc0*/  UIADD3 UR24, UPT, UPT, UR24, 0x5400, URZ ;  /* 0x0000540018187890 */ /* 0x000fe4000fffe0ff */
[----:B------:R-:W-:-:S02]  /*1bd0*/  UIADD3 UR16, UPT, UPT, UR8, 0x13400, URZ ;  /* 0x0001340008107890 */ /* 0x000fc4000fffe0ff */
[----:B------:R-:W-:Y:S01]  /*1be0*/  UIADD3 UR8, UPT, UPT, UR8, 0x15400, URZ ;  /* 0x0001540008087890 */ /* 0x000fe2000fffe0ff */
[----:B------:R-:W-:Y:S01]  /*1bf0*/  UMOV UR30, 0x0 ;  /* 0x00000000001e7882 */ /* 0x000fe20000000000 */
[----:B------:R-:W-:Y:S01]  /*1c00*/  UMOV UR31, 0x10000000 ;  /* 0x10000000001f7882 */ /* 0x000fe20000000000 */
[----:B------:R-:W-:Y:S01]  /*1c10*/  UMOV UR25, UR33 ;  /* 0x0000002100197c82 */ /* 0x000fe20008000000 */
[----:B------:R-:W-:Y:S01]  /*1c20*/  UMOV UR27, UR35 ;  /* 0x00000023001b7c82 */ /* 0x000fe20008000000 */
[----:B------:R-:W-:Y:S01]  /*1c30*/  UMOV UR28, UR36 ;  /* 0x00000024001c7c82 */ /* 0x000fe20008000000 */
[----:B------:R-:W-:Y:S01]  /*1c40*/  UMOV UR14, 0x30000 ;  /* 0x00030000000e7882 */ /* 0x000fe20000000000 */
[----:B------:R-:W-:Y:S01]  /*1c50*/  UMOV UR17, UR33 ;  /* 0x0000002100117c82 */ /* 0x000fe20008000000 */
[----:B------:R-:W-:Y:S01]  /*1c60*/  UMOV UR20, UR36 ;  /* 0x0000002400147c82 */ /* 0x000fe20008000000 */
[----:B------:R-:W-:Y:S01]  /*1c70*/  UMOV UR18, UR34 ;  /* 0x0000002200127c82 */ /* 0x000fe20008000000 */
[----:B------:R-:W-:Y:S01]  /*1c80*/  UTMALDG.3D [UR32], [UR6], desc[UR30] ;  /* 0x00001e20060075b4 */ /* 0x000fe20008011000 */
[----:B------:R-:W-:Y:S01]  /*1c90*/  UMOV UR11, UR19 ;  /* 0x00000013000b7c82 */ /* 0x000fe20008000000 */
[----:B------:R-:W-:Y:S01]  /*1ca0*/  UMOV UR12, UR36 ;  /* 0x00000024000c7c82 */ /* 0x000fe20008000000 */
[----:B------:R-:W-:Y:S01]  /*1cb0*/  UMOV UR9, UR33 ;  /* 0x0000002100097c82 */ /* 0x000fe20008000000 */
[----:B------:R-:W-:Y:S01]  /*1cc0*/  UMOV UR10, UR26 ;  /* 0x0000001a000a7c82 */ /* 0x000fe20008000000 */
[----:B------:R-:W-:Y:S01]  /*1cd0*/  UTMALDG.3D [UR24], [UR6], desc[UR30] ;  /* 0x00001e18060075b4 */ /* 0x000fe20008011000 */
[----:B------:R-:W-:Y:S01]  /*1ce0*/  UTMALDG.3D.MULTICAST [UR16], [UR4], UR14, desc[UR30] ;  /* 0x00001e10040073b4 */ /* 0x000fe2000801180e */
[----:B------:R2:W-:Y:S02]  /*1cf0*/  UTMALDG.3D.MULTICAST [UR8], [UR4], UR14, desc[UR30] ;  /* 0x00001e08040073b4 */ /* 0x0005e4000801180e */
[----:B--2---:R-:W-:Y:S01]  /*1d00*/  UMOV UR14, UR22 ;  /* 0x00000016000e7c82 */ /* 0x004fe20008000000 */
[----:B------:R-:W-:Y:S01]  /*1d10*/  UMOV UR4, UR21 ;  /* 0x0000001500047c82 */ /* 0x000fe20008000000 */
[----:B----4-:R-:W-:Y:S05]  /*1d20*/  BRA.U UP0, `(.L_x_31) ;  /* 0xfffffffd00187547 */ /* 0x010fea000b83ffff */
.L_x_25:
[----:B------:R-:W-:Y:S01]  /*1d30*/  ULEA UR4, UR21, UR13, 0x3 ;  /* 0x0000000d15047291 */ /* 0x000fe2000f8e18ff */
[----:B--2---:R-:W-:Y:S01]  /*1d40*/  SHF.L.U32 R0, R12, 0x1f, RZ ;  /* 0x0000001f0c007819 */ /* 0x004fe200000006ff */
[----:B------:R-:W-:Y:S01]  /*1d50*/  @!P1 SYNCS.ARRIVE.TRANS64.A1T0 RZ, [UR13+0x78], RZ ;  /* 0x000078ffffff99a7 */ /* 0x000fe2000810000d */
[----:B------:R-:W-:-:S06]  /*1d60*/  UISETP.GT.AND UP0, UPT, UR46, UR45, UPT ;  /* 0x0000002d2e00728c */ /* 0x000fcc000bf04270 */
[----:B-1-3--:R1:W2:Y:S03]  /*1d70*/  SYNCS.PHASECHK.TRANS64.TRYWAIT P0, [UR4+0x20], R0 ;  /* 0x00002000ff0075a7 */ /* 0x00a2a60008001104 */
[----:B------:R-:W-:Y:S05]  /*1d80*/  BRA.U !UP0, `(.L_x_32) ;  /* 0x0000000108ec7547 */ /* 0x000fea000b800000 */
[----:B------:R-:W-:Y:S01]  /*1d90*/  UIADD3 UR15, UPT, UPT, UR47, UR14, URZ ;  /* 0x0000000e2f0f7290 */ /* 0x000fe2000fffe0ff */
[----:B------:R-:W-:-:S11]  /*1da0*/  UMOV UR4, UR21 ;  /* 0x0000001500047c82 */ /* 0x000fd60008000000 */
.L_x_38:
[----:B------:R-:W-:Y:S01]  /*1db0*/  ULEA UR33, UR4, UR13, 0x3 ;  /* 0x0000000d04217291 */ /* 0x000fe2000f8e18ff */
[----:B--2---:R-:W-:Y:S01]  /*1dc0*/  @!P3 MOV R2, 0x8000 ;  /* 0x000080000002b802 */ /* 0x004fe20000000f00 */
[----:B--2-4-:R-:W-:Y:S10]  /*1dd0*/  @P0 BRA `(.L_x_33) ;  /* 0x00000000000c0947 */ /* 0x014ff40003800000 */
[----:B------:R-:W-:-:S04]  /*1de0*/  SHF.L.U32 R3, R12, 0x1f, RZ ;  /* 0x0000001f0c037819 */ /* 0x000fc800000006ff */
[----:B------:R-:W2:Y:S02]  /*1df0*/  SYNCS.PHASECHK.TRANS64.TRYWAIT P0, [UR33+0x20], R3 ;  /* 0x00002003ff0075a7 */ /* 0x000ea40008001121 */
[----:B--2---:R-:W-:Y:S05]  /*1e00*/  @!P0 BRA `(.L_x_34) ;  /* 0x0000005800e08947 */ /* 0x004fea0003800000 */
.L_x_33:
[----:B------:R2:W-:Y:S01]  /*1e10*/  @!P3 SYNCS.ARRIVE.TRANS64 RZ, [UR33], R2 ;  /* 0x00000002ffffb9a7 */ /* 0x0005e20008000021 */
[----:B------:R-:W-:-:S04]  /*1e20*/  ULOP3.LUT UR5, UR29, 0x2, URZ, 0xfc, !UPT ;  /* 0x000000021d057892 */ /* 0x000fc8000f8efcff */
[----:B------:R-:W-:-:S09]  /*1e30*/  UISETP.NE.AND UP0, UPT, UR5, 0x2, UPT ;  /* 0x000000020500788c */ /* 0x000fd2000bf05270 */
[----:B------:R-:W-:Y:S05]  /*1e40*/  BRA.U UP0, `(.L_x_35) ;  /* 0x0000000100047547 */ /* 0x000fea000b800000 */
[----:B------:R-:W-:Y:S05]  /*1e50*/  BPT.TRAP 0x1 ;  /* 0x000000040000795c */ /* 0x000fea0000300000 */
.L_x_35:
[----:B------:R-:W-:Y:S04]  /*1e60*/  BSSY.RECONVERGENT B0, `(.L_x_36) ;  /* 0x0000003000007945 */ /* 0x000fe80003800200 */
[----:B------:R-:W-:Y:S05]  /*1e70*/  @P2 BRA `(.L_x_37) ;  /* 0x0000000000042947 */ /* 0x000fea0003800000 */
[----:B------:R-:W-:Y:S05]  /*1e80*/  BPT.TRAP 0x1 ;  /* 0x000000040000795c */ /* 0x000fea0000300000 */
.L_x_37:
[----:B------:R-:W-:Y:S05]  /*1e90*/  BSYNC.RECONVERGENT B0 ;  /* 0x0000000000007941 */ /* 0x000fea0003800200 */
.L_x_36:
        /* <DEDUP_REMOVED lines=11> */
[----:B-1----:R-:W-:Y:S01]  /*1f50*/  SHF.L.U32 R0, R12, 0x1f, RZ ;  /* 0x0000001f0c007819 */ /* 0x002fe200000006ff */
[----:B------:R-:W-:Y:S02]  /*1f60*/  UIADD3 UR6, UP1, UPT, UR38, 0x80, URZ ;  /* 0x0000008026067890 */ /* 0x000fe4000ff3e0ff */
[----:B------:R-:W-:Y:S01]  /*1f70*/  ULEA UR8, UR8, UR13, 0x1 ;  /* 0x0000000d08087291 */ /* 0x000fe2000f8e08ff */
[----:B------:R3:W4:Y:S01]  /*1f80*/  SYNCS.PHASECHK.TRANS64.TRYWAIT P0, [UR5+0x20], R0 ;  /* 0x00002000ff0075a7 */ /* 0x0007220008001105 */
        /* <DEDUP_REMOVED lines=16> */
[----:B------:R-:W-:Y:S01]  /*2090*/  UTMALDG.3D [UR32], [UR6], desc[UR30] ;  /* 0x00001e20060075b4 */ /* 0x000fe20008011000 */
[----:B------:R-:W-:Y:S01]  /*20a0*/  UMOV UR18, UR34 ;  /* 0x0000002200127c82 */ /* 0x000fe20008000000 */
[----:B------:R-:W-:Y:S01]  /*20b0*/  UMOV UR11, UR19 ;  /* 0x00000013000b7c82 */ /* 0x000fe20008000000 */
[----:B------:R-:W-:Y:S01]  /*20c0*/  UMOV UR12, UR36 ;  /* 0x00000024000c7c82 */ /* 0x000fe20008000000 */
[----:B------:R-:W-:Y:S01]  /*20d0*/  UMOV UR9, UR33 ;  /* 0x0000002100097c82 */ /* 0x000fe20008000000 */
[----:B------:R-:W-:Y:S01]  /*20e0*/  UMOV UR10, UR26 ;  /* 0x0000001a000a7c82 */ /* 0x000fe20008000000 */
[----:B------:R-:W-:Y:S01]  /*20f0*/  UTMALDG.3D [UR24], [UR6], desc[UR30] ;  /* 0x00001e18060075b4 */ /* 0x000fe20008011000 */
[----:B------:R-:W-:Y:S01]  /*2100*/  UTMALDG.3D.MULTICAST [UR16], [UR4], UR37, desc[UR30] ;  /* 0x00001e10040073b4 */ /* 0x000fe20008011825 */
[----:B------:R1:W-:Y:S02]  /*2110*/  UTMALDG.3D.MULTICAST [UR8], [UR4], UR37, desc[UR30] ;  /* 0x00001e08040073b4 */ /* 0x0003e40008011825 */
[----:B-1----:R-:W-:Y:S01]  /*2120*/  UMOV UR4, UR21 ;  /* 0x0000001500047c82 */ /* 0x002fe20008000000 */
[----:B---3--:R-:W-:Y:S05]  /*2130*/  BRA.U UP0, `(.L_x_38) ;  /* 0xfffffffd001c7547 */ /* 0x008fea000b83ffff */
.L_x_32:
[C---:B------:R-:W-:Y:S01]  /*2140*/  LEA R3, R11.reuse, UR13, 0x3 ;  /* 0x0000000d0b037c11 */ /* 0x040fe2000f8e18ff */
[----:B------:R-:W-:Y:S01]  /*2150*/  NOP ;  /* 0x0000000000007918 */ /* 0x000fe20000000000 */
[----:B-1----:R-:W-:Y:S02]  /*2160*/  SHF.L.U32 R0, R10, 0x1f, RZ ;  /* 0x0000001f0a007819 */ /* 0x002fe400000006ff */
[----:B------:R-:W-:Y:S02]  /*2170*/  LEA R4, R11, UR13, 0x4 ;  /* 0x0000000d0b047c11 */ /* 0x000fe4000f8e20ff */
[----:B--2-4-:R-:W1:Y:S02]  /*2180*/  SYNCS.PHASECHK.TRANS64.TRYWAIT P0, [R3+URZ+0x80], R0 ;  /* 0x00008000030075a7 */ /* 0x014e6400080011ff */
[----:B-1----:R-:W-:Y:S05]  /*2190*/  @!P0 BRA `(.L_x_39) ;  /* 0x0000005800148947 */ /* 0x002fea0003800000 */
.L_x_125:
[----:B------:R-:W2:Y:S01]  /*21a0*/  LDS.128 R4, [R4+0x110] ;  /* 0x0001100004047984 */ /* 0x000ea20000000c00 */
[----:B------:R-:W-:Y:S01]  /*21b0*/  UISETP.GE.AND UP0, UPT, UR42, 0x1, UPT ;  /* 0x000000012a00788c */ /* 0x000fe2000bf06270 */
[----:B------:R-:W-:Y:S01]  /*21c0*/  @!PT LDS RZ, [RZ] ;  /* 0x00000000fffff984 */ /* 0x000fe20000000800 */
[----:B------:R-:W-:Y:S01]  /*21d0*/  @!PT LDS RZ, [RZ] ;  /* 0x00000000fffff984 */ /* 0x000fe20000000800 */
[----:B------:R-:W-:Y:S01]  /*21e0*/  @!PT LDS RZ, [RZ] ;  /* 0x00000000fffff984 */ /* 0x000fe20000000800 */
[----:B------:R-:W-:Y:S01]  /*21f0*/  @!PT LDS RZ, [RZ] ;  /* 0x00000000fffff984 */ /* 0x000fe20000000800 */
[----:B------:R3:W-:Y:S06]  /*2200*/  MEMBAR.ALL.CTA ;  /* 0x0000000000007992 */ /* 0x0007ec0000008000 */
[----:B---3--:R-:W3:Y:S01]  /*2210*/  FENCE.VIEW.ASYNC.S ;  /* 0x00000000000073c6 */ /* 0x008ee20000000000 */
[----:B--2---:R-:W-:-:S13]  /*2220*/  LOP3.LUT P0, RZ, R6, 0x1, RZ, 0xc0, !PT ;  /* 0x0000000106ff7812 */ /* 0x004fda000780c0ff */
[----:B---3--:R-:W-:Y:S01]  /*2230*/  VOTEU.ANY UP1, P0 ;  /* 0x0000000000ff7886 */ /* 0x008fe20000020100 */
[----:B------:R-:W-:-:S13]  /*2240*/  PLOP3.LUT P0, PT, PT, PT, UP1, 0x80, 0x8 ;  /* 0x000000000008781c */ /* 0x000fda0003f0f018 */
[----:B-1----:R-:W-:Y:S02]  /*2250*/  @P0 LOP3.LUT R0, R5, 0xffff, RZ, 0xc0, !PT ;  /* 0x0000ffff05000812 */ /* 0x002fe400078ec0ff */
[----:B------:R-:W-:Y:S02]  /*2260*/  @P0 MOV R2, R4 ;  /* 0x0000000400020202 */ /* 0x000fe40000000f00 */
[----:B------:R-:W-:Y:S01]  /*2270*/  @P0 R2UR UR5, R0 ;  /* 0x00000000000502ca */ /* 0x000fe200000e0000 */
[----:B------:R-:W-:Y:S01]  /*2280*/  VIADD R0, R3, 0x90 ;  /* 0x0000009003007836 */ /* 0x000fe20000000000 */
[----:B------:R-:W-:Y:S02]  /*2290*/  @P0 SHF.R.U32.HI R4, RZ, 0x10, R5 ;  /* 0x00000010ff040819 */ /* 0x000fe40000011605 */
[----:B------:R-:W-:Y:S02]  /*22a0*/  @P0 R2UR UR6, R2 ;  /* 0x00000000020602ca */ /* 0x000fe400000e0000 */
[----:B------:R-:W-:-:S02]  /*22b0*/  PRMT R0, RZ, 0x654, R0 ;  /* 0x00000654ff007816 */ /* 0x000fc40000000000 */
[----:B------:R-:W-:Y:S02]  /*22c0*/  @P0 R2UR UR4, R4 ;  /* 0x00000000040402ca */ /* 0x000fe400000e0000 */
[----:B------:R1:W-:Y:S03]  /*22d0*/  SYNCS.ARRIVE.TRANS64.RED.A1T0 RZ, [R0+URZ], RZ ;  /* 0x000000ff00ff79a7 */ /* 0x0003e600081004ff */
[----:B------:R-:W-:-:S04]  /*22e0*/  @UP1 UMOV UR40, UR5 ;  /* 0x0000000500281c82 */ /* 0x000fc80008000000 */
[----:B------:R-:W-:-:S04]  /*22f0*/  @UP1 UMOV UR41, UR6 ;  /* 0x0000000600291c82 */ /* 0x000fc80008000000 */
[----:B------:R-:W-:Y:S01]  /*2300*/  @UP1 UMOV UR36, UR4 ;  /* 0x0000000400241c82 */ /* 0x000fe20008000000 */
[----:B------:R-:W-:Y:S05]  /*2310*/  BRA.U !UP0, `(.L_x_40) ;  /* 0x0000000108d47547 */ /* 0x000fea000b800000 */
[----:B------:R-:W2:Y:S01]  /*2320*/  LDCU.128 UR16, c[0x0][0xb10] ;  /* 0x00016200ff1077ac */ /* 0x000ea20008000c00 */
[----:B------:R-:W3:Y:S01]  /*2330*/  LDCU UR12, c[0x0][0xb20] ;  /* 0x00016400ff0c77ac */ /* 0x000ee20008000800 */
[----:B------:R-:W4:Y:S01]  /*2340*/  LDCU UR20, c[0x0][0xb0c] ;  /* 0x00016180ff1477ac */ /* 0x000f220008000800 */
[----:B------:R-:W1:Y:S01]  /*2350*/  LDCU.64 UR8, c[0x0][0xb28] ;  /* 0x00016500ff0877ac */ /* 0x000e620008000a00 */
[----:B------:R-:W-:Y:S02]  /*2360*/  UISETP.NE.AND UP3, UPT, UR42, 0x1, UPT ;  /* 0x000000012a00788c */ /* 0x000fe4000bf65270 */
[----:B--2---:R-:W-:Y:S02]  /*2370*/  UIMAD.WIDE.U32 UR6, UR43, UR19, URZ ;  /* 0x000000132b0672a5 */ /* 0x004fe4000f8e00ff */
[----:B------:R-:W-:Y:S02]  /*2380*/  UIMAD.WIDE.U32 UR4, UR44, UR16, URZ ;  /* 0x000000102c0472a5 */ /* 0x000fe4000f8e00ff */
[----:B------:R-:W-:-:S02]  /*2390*/  UISETP.NE.AND UP0, UPT, UR18, 0x1, UPT ;  /* 0x000000011200788c */ /* 0x000fc4000bf05270 */
[----:B------:R-:W-:Y:S01]  /*23a0*/  UIMAD.WIDE.U32 UR24, UR40, UR19, URZ ;  /* 0x00000013281872a5 */ /* 0x000fe2000f8e00ff */
[----:B------:R-:W-:Y:S02]  /*23b0*/  UMOV UR6, UR7 ;  /* 0x0000000700067c82 */ /* 0x000fe40008000000 */
[----:B------:R-:W-:Y:S01]  /*23c0*/  UMOV UR4, UR5 ;  /* 0x0000000500047c82 */ /* 0x000fe20008000000 */
[----:B---3--:R-:W-:Y:S02]  /*23d0*/  USHF.R.U32.HI UR6, URZ, UR12, UR6 ;  /* 0x0000000cff067299 */ /* 0x008fe40008011606 */
[----:B----4-:R-:W-:Y:S02]  /*23e0*/  UISETP.NE.AND UP2, UPT, UR20, 0x1, UPT ;  /* 0x000000011400788c */ /* 0x010fe4000bf45270 */
[----:B------:R-:W-:Y:S02]  /*23f0*/  USHF.R.U32.HI UR4, URZ, UR17, UR4 ;  /* 0x00000011ff047299 */ /* 0x000fe40008011604 */
[----:B------:R-:W-:-:S02]  /*2400*/  USEL UR5, UR43, UR6, !UP0 ;  /* 0x000000062b057287 */ /* 0x000fc4000c000000 */
[----:B------:R-:W-:Y:S02]  /*2410*/  USEL UR6, UR44, UR4, !UP2 ;  /* 0x000000042c067287 */ /* 0x000fe4000d000000 */
[----:B-1----:R-:W-:Y:S01]  /*2420*/  UIMAD.WIDE.U32 UR10, UR5, UR8, URZ ;  /* 0x00000008050a72a5 */ /* 0x002fe2000f8e00ff */
[----:B------:R-:W-:Y:S01]  /*2430*/  UMOV UR4, UR25 ;  /* 0x0000001900047c82 */ /* 0x000fe20008000000 */
[----:B------:R-:W-:Y:S02]  /*2440*/  UIMAD.WIDE.U32 UR14, UR41, UR16, URZ ;  /* 0x00000010290e72a5 */ /* 0x000fe4000f8e00ff */
[----:B------:R-:W-:-:S03]  /*2450*/  UIMAD.WIDE.U32 UR24, UR6, UR8, URZ ;  /* 0x00000008061872a5 */ /* 0x000fc6000f8e00ff */
[----:B------:R-:W-:Y:S01]  /*2460*/  UMOV UR10, UR11 ;  /* 0x0000000b000a7c82 */ /* 0x000fe20008000000 */
[----:B------:R-:W-:Y:S02]  /*2470*/  USHF.R.U32.HI UR4, URZ, UR12, UR4 ;  /* 0x0000000cff047299 */ /* 0x000fe40008011604 */
[----:B------:R-:W-:Y:S01]  /*2480*/  @UP3 USHF.R.U32.HI UR5, URZ, UR9, UR10 ;  /* 0x00000009ff053299 */ /* 0x000fe2000801160a */
[----:B------:R-:W-:Y:S01]  /*2490*/  UMOV UR14, UR15 ;  /* 0x0000000f000e7c82 */ /* 0x000fe20008000000 */
[----:B------:R-:W-:Y:S01]  /*24a0*/  UMOV UR24, UR25 ;  /* 0x0000001900187c82 */ /* 0x000fe20008000000 */
[----:B------:R-:W-:Y:S02]  /*24b0*/  USHF.R.U32.HI UR17, URZ, UR17, UR14 ;  /* 0x00000011ff117299 */ /* 0x000fe4000801160e */
[----:B------:R-:W-:Y:S02]  /*24c0*/  USEL UR4, UR40, UR4, !UP0 ;  /* 0x0000000428047287 */ /* 0x000fe4000c000000 */
[----:B------:R-:W-:-:S02]  /*24d0*/  @UP3 USHF.R.U32.HI UR6, URZ, UR9, UR24 ;  /* 0x00000009ff063299 */ /* 0x000fc40008011618 */
[----:B------:R-:W-:Y:S02]  /*24e0*/  UIMAD UR7, UR42, UR5, URZ ;  /* 0x000000052a0772a4 */ /* 0x000fe4000f8e02ff */
[----:B------:R-:W-:Y:S02]  /*24f0*/  USEL UR5, UR41, UR17, !UP2 ;  /* 0x0000001129057287 */ /* 0x000fe4000d000000 */
[----:B------:R-:W-:Y:S02]  /*2500*/  UIMAD UR10, UR42, UR6, URZ ;  /* 0x000000062a0a72a4 */ /* 0x000fe4000f8e02ff */
[----:B------:R-:W-:Y:S02]  /*2510*/  UISETP.GE.AND UP0, UPT, UR4, UR7, UPT ;  /* 0x000000070400728c */ /* 0x000fe4000bf06270 */
[----:B------:R-:W-:Y:S02]  /*2520*/  UIMAD.WIDE.U32 UR14, UR4, UR8, URZ ;  /* 0x00000008040e72a5 */ /* 0x000fe4000f8e00ff */
[----:B------:R-:W-:-:S02]  /*2530*/  UISETP.GE.OR UP0, UPT, UR5, UR10, UP0 ;  /* 0x0000000a0500728c */ /* 0x000fc40008706670 */
[----:B------:R-:W-:Y:S02]  /*2540*/  UIMAD.WIDE.U32 UR10, UR5, UR8, URZ ;  /* 0x00000008050a72a5 */ /* 0x000fe4000f8e00ff */
[----:B------:R-:W-:Y:S01]  /*2550*/  UIADD3 UR12, UPT, UPT, -UR4, URZ, URZ ;  /* 0x000000ff040c7290 */ /* 0x000fe2000fffe1ff */
[----:B------:R-:W-:Y:S01]  /*2560*/  UMOV UR8, UR15 ;  /* 0x0000000f00087c82 */ /* 0x000fe20008000000 */
[----:B------:R-:W-:Y:S02]  /*2570*/  UIADD3 UR10, UPT, UPT, -UR5, URZ, URZ ;  /* 0x000000ff050a7290 */ /* 0x000fe4000fffe1ff */
[----:B------:R-:W-:-:S03]  /*2580*/  USHF.R.U32.HI UR8, URZ, UR9, UR8 ;  /* 0x00000009ff087299 */ /* 0x000fc60008011608 */
[----:B------:R-:W-:Y:S01]  /*2590*/  @!UP0 UMOV UR7, UR11 ;  /* 0x0000000b00078c82 */ /* 0x000fe20008000000 */
[----:B------:R-:W-:Y:S02]  /*25a0*/  UIMAD UR12, UR18, UR12, UR40 ;  /* 0x0000000c120c72a4 */ /* 0x000fe4000f8e0228 */
[----:B------:R-:W-:Y:S02]  /*25b0*/  USEL UR8, UR4, UR8, !UP3 ;  /* 0x0000000804087287 */ /* 0x000fe4000d800000 */
[----:B------:R-:W-:Y:S02]  /*25c0*/  @!UP0 USHF.R.U32.HI UR7, URZ, UR9, UR7 ;  /* 0x00000009ff078299 */ /* 0x000fe40008011607 */
[----:B------:R-:W-:Y:S02]  /*25d0*/  UIADD3 UR9, UPT, UPT, -UR8, URZ, URZ ;  /* 0x000000ff08097290 */ /* 0x000fe4000fffe1ff */
[----:B------:R-:W-:Y:S02]  /*25e0*/  @!UP0 USEL UR7, UR5, UR7, !UP3 ;  /* 0x0000000705078287 */ /* 0x000fe4000d800000 */
[----:B------:R-:W-:-:S02]  /*25f0*/  UIMAD UR9, UR42, UR9, UR4 ;  /* 0x000000092a0972a4 */ /* 0x000fc4000f8e0204 */
[----:B------:R-:W-:Y:S02]  /*2600*/  @!UP0 UIADD3 UR8, UPT, UPT, UR8, -UR7, URZ ;  /* 0x8000000708088290 */ /* 0x000fe4000fffe0ff */
[----:B------:R-:W-:Y:S02]  /*2610*/  @!UP0 UIMAD UR7, UR9, UR6, UR7 ;  /* 0x00000006090782a4 */ /* 0x000fe4000f8e0207 */
[----:B------:R-:W-:Y:S02]  /*2620*/  @!UP0 UIMAD UR4, UR42, UR8, UR5 ;  /* 0x000000082a0482a4 */ /* 0x000fe4000f8e0205 */
[----:B------:R-:W-:Y:S02]  /*2630*/  UIMAD UR6, UR20, UR10, UR41 ;  /* 0x0000000a140672a4 */ /* 0x000fe4000f8e0229 */
[----:B------:R-:W-:Y:S01]  /*2640*/  UIMAD UR40, UR4, UR18, UR12 ;  /* 0x00000012042872a4 */ /* 0x000fe2000f8e020c */
[----:B------:R-:W-:Y:S02]  /*2650*/  @!UP0 UMOV UR5, UR7 ;  /* 0x0000000700058c82 */ /* 0x000fe40008000000 */
[----:B------:R-:W-:-:S12]  /*2660*/  UIMAD UR41, UR5, UR20, UR6 ;  /* 0x00000014052972a4 */ /* 0x000fd8000f8e0206 */
.L_x_40:
[----:B------:R-:W2:Y:S02]  /*2670*/  LDCU UR4, c[0x0][0xb30] ;  /* 0x00016600ff0477ac */ /* 0x000ea40008000800 */
[----:B--2---:R-:W-:-:S09]  /*2680*/  UISETP.NE.AND UP0, UPT, UR4, 0x1, UPT ;  /* 0x000000010400788c */ /* 0x004fd2000bf05270 */
[----:B------:R-:W-:Y:S05]  /*2690*/  BRA.U UP0, `(.L_x_41) ;  /* 0x0000000100447547 */ /* 0x000fea000b800000 */
[----:B------:R-:W2:Y:S01]  /*26a0*/  LDCU.128 UR8, c[0x0][0xb10] ;  /* 0x00016200ff0877ac */ /* 0x000ea20008000c00 */
[----:B------:R-:W3:Y:S01]  /*26b0*/  LDCU UR12, c[0x0][0xb0c] ;  /* 0x00016180ff0c77ac */ /* 0x000ee20008000800 */
[----:B------:R-:W4:Y:S01]  /*26c0*/  LDCU UR14, c[0x0][0xb20] ;  /* 0x00016400ff0e77ac */ /* 0x000f220008000800 */
[----:B--2---:R-:W-:Y:S02]  /*26d0*/  UIMAD.WIDE.U32 UR6, UR41, UR8, URZ ;  /* 0x00000008290672a5 */ /* 0x004fe4000f8e00ff */
[----:B------:R-:W-:Y:S02]  /*26e0*/  UIMAD.WIDE.U32 UR4, UR40, UR11, URZ ;  /* 0x0000000b280472a5 */ /* 0x000fe4000f8e00ff */
[----:B---3--:R-:W-:Y:S02]  /*26f0*/  UISETP.NE.AND UP2, UPT, UR12, 0x1, UPT ;  /* 0x000000010c00788c */ /* 0x008fe4000bf45270 */
[----:B------:R-:W-:Y:S01]  /*2700*/  UISETP.NE.AND UP0, UPT, UR10, 0x1, UPT ;  /* 0x000000010a00788c */ /* 0x000fe2000bf05270 */
[----:B------:R-:W-:-:S02]  /*2710*/  UMOV UR6, UR7 ;  /* 0x0000000700067c82 */ /* 0x000fc40008000000 */
[----:B------:R-:W-:Y:S01]  /*2720*/  UMOV UR4, UR5 ;  /* 0x0000000500047c82 */ /* 0x000fe20008000000 */
[----:B------:R-:W-:Y:S02]  /*2730*/  USHF.R.U32.HI UR9, URZ, UR9, UR6 ;  /* 0x00000009ff097299 */ /* 0x000fe40008011606 */
[----:B----4-:R-:W-:Y:S02]  /*2740*/  USHF.R.U32.HI UR4, URZ, UR14, UR4 ;  /* 0x0000000eff047299 */ /* 0x010fe40008011604 */
[----:B------:R-:W-:Y:S02]  /*2750*/  USEL UR5, UR41, UR9, !UP2 ;  /* 0x0000000929057287 */ /* 0x000fe4000d000000 */
[----:B------:R-:W-:-:S04]  /*2760*/  USEL UR4, UR40, UR4, !UP0 ;  /* 0x0000000428047287 */ /* 0x000fc8000c000000 */
[----:B------:R-:W-:Y:S02]  /*2770*/  UIADD3 UR6, UPT, UPT, UR5, -UR4, URZ ;  /* 0x8000000405067290 */ /* 0x000fe4000fffe0ff */
[----:B------:R-:W-:Y:S02]  /*2780*/  UIADD3 UR4, UPT, UPT, -UR5, UR4, URZ ;  /* 0x0000000405047290 */ /* 0x000fe4000fffe1ff */
[----:B------:R-:W-:Y:S02]  /*2790*/  UIMAD UR40, UR6, UR10, UR40 ;  /* 0x0000000a062872a4 */ /* 0x000fe4000f8e0228 */
[----:B------:R-:W-:-:S12]  /*27a0*/  UIMAD UR41, UR4, UR12, UR41 ;  /* 0x0000000c042972a4 */ /* 0x000fd8000f8e0229 */
.L_x_41:
[----:B------:R-:W-:Y:S01]  /*27b0*/  VIADD R11, R11, 0x1 ;  /* 0x000000010b0b7836 */ /* 0x000fe20000000000 */
[----:B------:R-:W-:Y:S02]  /*27c0*/  R2UR UR5, R48 ;  /* 0x00000000300572ca */ /* 0x000fe400000e0000 */
[----:B------:R-:W-:Y:S02]  /*27d0*/  R2UR UR4, R47 ;  /* 0x000000002f0472ca */ /* 0x000fe400000e0000 */
[C---:B------:R-:W-:Y:S02]  /*27e0*/  ISETP.NE.AND P0, PT, R11.reuse, 0x2, PT ;  /* 0x000000020b00780c */ /* 0x040fe40003f05270 */
[----:B------:R-:W-:Y:S02]  /*27f0*/  PLOP3.LUT P1, PT, PT, PT, PT, 0x80, 0x8 ;  /* 0x000000000008781c */ /* 0x000fe40003f2f070 */
[----:B-1----:R-:W-:Y:S02]  /*2800*/  SEL R0, RZ, 0x1, P0 ;  /* 0x00000001ff007807 */ /* 0x002fe40000000000 */
[----:B------:R-:W-:-:S02]  /*2810*/  SEL R11, R11, RZ, P0 ;  /* 0x000000ff0b0b7207 */ /* 0x000fc40000000000 */
[----:B------:R-:W-:Y:S01]  /*2820*/  LOP3.LUT R10, R10, R0, RZ, 0x3c, !PT ;  /* 0x000000000a0a7212 */ /* 0x000fe200078e3cff */
[----:B------:R-:W-:Y:S02]  /*2830*/  UIADD3 UR26, UPT, UPT, UR41, UR5, URZ ;  /* 0x00000005291a7290 */ /* 0x000fe4000fffe0ff */
[----:B------:R-:W-:Y:S01]  /*2840*/  UIADD3 UR27, UPT, UPT, UR40, UR4, URZ ;  /* 0x00000004281b7290 */ /* 0x000fe2000fffe0ff */
[----:B------:R-:W-:Y:S11]  /*2850*/  BRA.U UP1, `(.L_x_42) ;  /* 0xffffffed01dc7547 */ /* 0x000ff6000b83ffff */
[----:B------:R-:W-:Y:S01]  /*2860*/  UIADD3 UR13, UPT, UPT, UR13, 0x20, URZ ;  /* 0x000000200d0d7890 */ /* 0x000fe2000fffe0ff */
[----:B------:R-:W-:-:S03]  /*2870*/  SHF.L.U32 R2, R12, 0x1f, RZ ;  /* 0x0000001f0c027819 */ /* 0x000fc600000006ff */
[----:B------:R-:W-:-:S09]  /*2880*/  ULEA UR4, UR21, UR13, 0x3 ;  /* 0x0000000d15047291 */ /* 0x000fd2000f8e18ff */
[----:B------:R-:W1:Y:S02]  /*2890*/  SYNCS.PHASECHK.TRANS64.TRYWAIT P0, [UR4], R2 ;  /* 0x00000002ff0075a7 */ /* 0x000e640008001104 */
[----:B-1----:R-:W-:Y:S05]  /*28a0*/  @!P0 BRA `(.L_x_43) ;  /* 0x0000005000648947 */ /* 0x002fea0003800000 */
.L_x_127:
[----:B------:R-:W-:-:S04]  /*28b0*/  UIADD3 UR4, UPT, UPT, UR21, 0x1, URZ ;  /* 0x0000000115047890 */ /* 0x000fc8000fffe0ff */
[----:B------:R-:W-:-:S04]  /*28c0*/  UISETP.NE.AND UP0, UPT, UR4, 0x4, UPT ;  /* 0x000000040400788c */ /* 0x000fc8000bf05270 */
[----:B------:R-:W-:Y:S02]  /*28d0*/  USEL UR6, URZ, 0x1, UP0 ;  /* 0x00000001ff067887 */ /* 0x000fe40008000000 */
[----:B------:R-:W-:-:S04]  /*28e0*/  USEL UR4, UR4, URZ, UP0 ;  /* 0x000000ff04047287 */ /* 0x000fc80008000000 */
[----:B------:R-:W-:Y:S01]  /*28f0*/  ULEA UR5, UR4, UR13, 0x3 ;  /* 0x0000000d04057291 */ /* 0x000fe2000f8e18ff */
[----:B-1----:R-:W-:-:S04]  /*2900*/  LOP3.LUT R2, R12, UR6, RZ, 0x3c, !PT ;  /* 0x000000060c027c12 */ /* 0x002fc8000f8e3cff */
[----:B------:R-:W-:-:S04]  /*2910*/  SHF.L.U32 R3, R2, 0x1f, RZ ;  /* 0x0000001f02037819 */ /* 0x000fc800000006ff */
[----:B------:R-:W1:Y:S02]  /*2920*/  SYNCS.PHASECHK.TRANS64.TRYWAIT P0, [UR5], R3 ;  /* 0x00000003ff0075a7 */ /* 0x000e640008001105 */
[----:B-1----:R-:W-:Y:S05]  /*2930*/  @!P0 BRA `(.L_x_44) ;  /* 0x0000005000588947 */ /* 0x002fea0003800000 */
.L_x_129:
[----:B------:R-:W-:-:S04]  /*2940*/  UIADD3 UR4, UPT, UPT, UR4, 0x1, URZ ;  /* 0x0000000104047890 */ /* 0x000fc8000fffe0ff */
[----:B------:R-:W-:-:S04]  /*2950*/  UISETP.NE.AND UP0, UPT, UR4, 0x4, UPT ;  /* 0x000000040400788c */ /* 0x000fc8000bf05270 */
[----:B------:R-:W-:Y:S02]  /*2960*/  USEL UR6, URZ, 0x1, UP0 ;  /* 0x00000001ff067887 */ /* 0x000fe40008000000 */
[----:B------:R-:W-:-:S04]  /*2970*/  USEL UR4, UR4, URZ, UP0 ;  /* 0x000000ff04047287 */ /* 0x000fc80008000000 */
[----:B------:R-:W-:Y:S01]  /*2980*/  ULEA UR5, UR4, UR13, 0x3 ;  /* 0x0000000d04057291 */ /* 0x000fe2000f8e18ff */
[----:B------:R-:W-:-:S04]  /*2990*/  LOP3.LUT R2, R2, UR6, RZ, 0x3c, !PT ;  /* 0x0000000602027c12 */ /* 0x000fc8000f8e3cff */
[----:B-1----:R-:W-:-:S04]  /*29a0*/  SHF.L.U32 R3, R2, 0x1f, RZ ;  /* 0x0000001f02037819 */ /* 0x002fc800000006ff */
[----:B------:R-:W1:Y:S02]  /*29b0*/  SYNCS.PHASECHK.TRANS64.TRYWAIT P0, [UR5], R3 ;  /* 0x00000003ff0075a7 */ /* 0x000e640008001105 */
[----:B-1----:R-:W-:Y:S05]  /*29c0*/  @!P0 BRA `(.L_x_45) ;  /* 0x00000050004c8947 */ /* 0x002fea0003800000 */
.L_x_131:
[----:B------:R-:W-:-:S04]  /*29d0*/  UIADD3 UR4, UPT, UPT, UR4, 0x1, URZ ;  /* 0x0000000104047890 */ /* 0x000fc8000fffe0ff */
[----:B------:R-:W-:-:S04]  /*29e0*/  UISETP.NE.AND UP0, UPT, UR4, 0x4, UPT ;  /* 0x000000040400788c */ /* 0x000fc8000bf05270 */
[----:B------:R-:W-:Y:S02]  /*29f0*/  USEL UR5, URZ, 0x1, UP0 ;  /* 0x00000001ff057887 */ /* 0x000fe40008000000 */
[----:B------:R-:W-:-:S04]  /*2a00*/  USEL UR4, UR4, URZ, UP0 ;  /* 0x000000ff04047287 */ /* 0x000fc80008000000 */
[----:B------:R-:W-:Y:S01]  /*2a10*/  ULEA UR4, UR4, UR13, 0x3 ;  /* 0x0000000d04047291 */ /* 0x000fe2000f8e18ff */
[----:B------:R-:W-:-:S04]  /*2a20*/  LOP3.LUT R2, R2, UR5, RZ, 0x3c, !PT ;  /* 0x0000000502027c12 */ /* 0x000fc8000f8e3cff */
[----:B------:R-:W-:Y:S01]  /*2a30*/  SHF.L.U32 R2, R2, 0x1f, RZ ;  /* 0x0000001f02027819 */ /* 0x000fe200000006ff */
[----:B-1----:R-:W-:-:S07]  /*2a40*/  IMAD.U32 R0, RZ, RZ, UR4 ;  /* 0x00000004ff007e24 */ /* 0x002fce000f8e00ff */
.L_x_46:
[----:B-1----:R1:W2:Y:S02]  /*2a50*/  SYNCS.PHASECHK.TRANS64.TRYWAIT P0, [R0+URZ], R2 ;  /* 0x00000002000075a7 */ /* 0x0022a400080011ff */
[----:B--2---:R-:W-:Y:S05]  /*2a60*/  @!P0 NANOSLEEP.SYNCS 0x989680 ;  /* 0x009896800000895d */ /* 0x004fea0003900000 */
[----:B------:R-:W2:Y:S02]  /*2a70*/  @!P0 SYNCS.PHASECHK.TRANS64 P0, [R0+URZ], R2 ;  /* 0x00000002000085a7 */ /* 0x000ea400080010ff */
[----:B--2---:R-:W-:Y:S05]  /*2a80*/  @P0 EXIT ;  /* 0x000000000000094d */ /* 0x004fea0003800000 */
[----:B------:R-:W-:Y:S05]  /*2a90*/  BRA `(.L_x_46) ;  /* 0xfffffffc00ec7947 */ /* 0x000fea000383ffff */
.L_x_22:
[----:B------:R-:W-:-:S04]  /*2aa0*/  UISETP.NE.AND UP0, UPT, UR54, URZ, UPT ;  /* 0x000000ff3600728c */ /* 0x000fc8000bf05270 */
[----:B------:R-:W-:-:S09]  /*2ab0*/  UISETP.NE.OR UP0, UPT, UR18, 0x1, UP0 ;  /* 0x000000011200788c */ /* 0x000fd20008705670 */
[----:B------:R-:W-:Y:S05]  /*2ac0*/  BRA.U UP0, `(.L_x_47) ;  /* 0x0000000500487547 */ /* 0x000fea000b800000 */
[----:B------:R-:W-:Y:S01]  /*2ad0*/  ISETP.GE.U32.AND P2, PT, R0, 0x2, PT ;  /* 0x000000020000780c */ /* 0x000fe20003f46070 */
[----:B------:R-:W-:Y:S01]  /*2ae0*/  IMAD.MOV.U32 R12, RZ, RZ, 0x1 ;  /* 0x00000001ff0c7424 */ /* 0x000fe200078e00ff */
[----:B------:R-:W-:Y:S02]  /*2af0*/  CS2R R10, SRZ ;  /* 0x00000000000a7805 */ /* 0x000fe4000001ff00 */
[----:B------:R-:W-:Y:S01]  /*2b00*/  CS2R R8, SRZ ;  /* 0x0000000000087805 */ /* 0x000fe2000001ff00 */
[----:B------:R-:W-:Y:S01]  /*2b10*/  UMOV UR6, 0x400 ;  /* 0x0000040000067882 */ /* 0x000fe20000000000 */
[----:B------:R-:W-:Y:S01]  /*2b20*/  UMOV UR5, URZ ;  /* 0x000000ff00057c82 */ /* 0x000fe20008000000 */
[----:B------:R-:W-:-:S12]  /*2b30*/  ULEA UR6, UR54, UR6, 0x18 ;  /* 0x0000000636067291 */ /* 0x000fd8000f8ec0ff */
.L_x_51:
[----:B------:R-:W-:Y:S02]  /*2b40*/  LEA R2, R8, UR6, 0x3 ;  /* 0x0000000608027c11 */ /* 0x000fe4000f8e18ff */
[----:B------:R-:W-:-:S03]  /*2b50*/  SHF.L.U32 R4, R9, 0x1f, RZ ;  /* 0x0000001f09047819 */ /* 0x000fc600000006ff */
[----:B------:R-:W-:Y:S01]  /*2b60*/  VIADD R5, R2, 0xf0 ;  /* 0x000000f002057836 */ /* 0x000fe20000000000 */
[----:B------:R-:W2:Y:S02]  /*2b70*/  SYNCS.PHASECHK.TRANS64.TRYWAIT P0, [R2+URZ+0xe0], R4 ;  /* 0x0000e004020075a7 */ /* 0x000ea400080011ff */
[----:B--2---:R-:W-:Y:S05]  /*2b80*/  @!P0 BRA `(.L_x_48) ;  /* 0x0000004c00f48947 */ /* 0x004fea0003800000 */
.L_x_132:
[----:B------:R-:W-:Y:S01]  /*2b90*/  ULEA UR4, UR5, UR6, 0x3 ;  /* 0x0000000605047291 */ /* 0x000fe2000f8e18ff */
[----:B--2---:R-:W-:Y:S01]  /*2ba0*/  PRMT R2, RZ, 0x654, R5 ;  /* 0x00000654ff027816 */ /* 0x004fe20000000005 */
[----:B------:R-:W-:Y:S01]  /*2bb0*/  @!P2 IMAD.MOV.U32 R4, RZ, RZ, 0x10 ;  /* 0x00000010ff04a424 */ /* 0x000fe200078e00ff */
[----:B------:R-:W-:Y:S01]  /*2bc0*/  SHF.L.U32 R5, R12, 0x1f, RZ ;  /* 0x0000001f0c057819 */ /* 0x000fe200000006ff */
[----:B------:R-:W-:Y:S01]  /*2bd0*/  UIADD3 UR7, UPT, UPT, UR4, 0x80, URZ ;  /* 0x0000008004077890 */ /* 0x000fe2000fffe0ff */
[----:B------:R2:W-:Y:S05]  /*2be0*/  SYNCS.ARRIVE.TRANS64.RED.A1T0 RZ, [R2+URZ], RZ ;  /* 0x000000ff02ff79a7 */ /* 0x0005ea00081004ff */
[----:B------:R-:W-:Y:S01]  /*2bf0*/  IMAD.U32 R6, RZ, RZ, UR7 ;  /* 0x00000007ff067e24 */ /* 0x000fe2000f8e00ff */
[----:B------:R-:W3:Y:S04]  /*2c00*/  SYNCS.PHASECHK.TRANS64.TRYWAIT P0, [UR4+0x90], R5 ;  /* 0x00009005ff0075a7 */ /* 0x000ee80008001104 */
[----:B------:R-:W-:Y:S01]  /*2c10*/  PRMT R6, R0, 0x654, R6 ;  /* 0x0000065400067816 */ /* 0x000fe20000000006 */
[----:B--23--:R-:W-:Y:S06]  /*2c20*/  @!P0 BRA `(.L_x_49) ;  /* 0x0000004c00e08947 */ /* 0x00cfec0003800000 */
.L_x_134:
[----:B------:R-:W-:Y:S01]  /*2c30*/  ULEA UR8, UR5, UR6, 0x4 ;  /* 0x0000000605087291 */ /* 0x000fe2000f8e20ff */
[----:B------:R-:W-:Y:S01]  /*2c40*/  SEL R3, R6, R3, !P2 ;  /* 0x0000000306037207 */ /* 0x000fe20005000000 */
[----:B------:R-:W-:Y:S01]  /*2c50*/  UIADD3 UR9, UPT, UPT, UR4, 0x80, URZ ;  /* 0x0000008004097890 */ /* 0x000fe2000fffe0ff */
[----:B--2---:R-:W-:Y:S01]  /*2c60*/  LEA R2, R11, UR6, 0x3 ;  /* 0x000000060b027c11 */ /* 0x004fe2000f8e18ff */
[----:B------:R-:W-:Y:S01]  /*2c70*/  UIADD3 UR8, UPT, UPT, UR8, 0x110, URZ ;  /* 0x0000011008087890 */ /* 0x000fe2000fffe0ff */
[----:B------:R2:W-:Y:S01]  /*2c80*/  @!P2 SYNCS.ARRIVE.TRANS64.RED RZ, [R3+URZ], R4 ;  /* 0x0000000403ffa9a7 */ /* 0x0005e200080004ff */
[----:B------:R-:W-:Y:S01]  /*2c90*/  UIADD3 UR4, UPT, UPT, UR5, 0x1, URZ ;  /* 0x0000000105047890 */ /* 0x000fe2000fffe0ff */
[----:B------:R-:W-:-:S03]  /*2ca0*/  VIADD R8, R8, 0x1 ;  /* 0x0000000108087836 */ /* 0x000fc60000000000 */
[----:B------:R-:W-:Y:S02]  /*2cb0*/  UISETP.NE.AND UP0, UPT, UR4, 0x2, UPT ;  /* 0x000000020400788c */ /* 0x000fe4000bf05270 */
[----:B------:R-:W-:Y:S01]  /*2cc0*/  ISETP.NE.AND P0, PT, R8, 0x2, PT ;  /* 0x000000020800780c */ /* 0x000fe20003f05270 */
[----:B------:R-:W-:Y:S06]  /*2cd0*/  UGETNEXTWORKID.BROADCAST [UR8], [UR9] ;  /* 0x00000000080073ca */ /* 0x000fec0008000100 */
[----:B------:R-:W-:Y:S02]  /*2ce0*/  USEL UR7, URZ, 0x1, UP0 ;  /* 0x00000001ff077887 */ /* 0x000fe40008000000 */
[----:B------:R-:W-:-:S04]  /*2cf0*/  USEL UR5, UR4, URZ, UP0 ;  /* 0x000000ff04057287 */ /* 0x000fc80008000000 */
[----:B------:R-:W-:Y:S02]  /*2d00*/  LOP3.LUT R12, R12, UR7, RZ, 0x3c, !PT ;  /* 0x000000070c0c7c12 */ /* 0x000fe4000f8e3cff */
[----:B--2---:R-:W-:-:S04]  /*2d10*/  SHF.L.U32 R4, R10, 0x1f, RZ ;  /* 0x0000001f0a047819 */ /* 0x004fc800000006ff */
[----:B------:R-:W2:Y:S02]  /*2d20*/  SYNCS.PHASECHK.TRANS64.TRYWAIT P1, [R2+URZ+0x80], R4 ;  /* 0x00008004020075a7 */ /* 0x000ea400080211ff */
[----:B--2---:R-:W-:Y:S05]  /*2d30*/  @!P1 BRA `(.L_x_50) ;  /* 0x0000004c00b49947 */ /* 0x004fea0003800000 */
.L_x_135:
[C---:B--2---:R-:W-:Y:S01]  /*2d40*/  LEA R4, R11.reuse, UR6, 0x4 ;  /* 0x000000060b047c11 */ /* 0x044fe2000f8e20ff */
[----:B------:R-:W-:Y:S01]  /*2d50*/  VIADD R2, R2, 0x90 ;  /* 0x0000009002027836 */ /* 0x000fe20000000000 */
[----:B------:R-:W-:Y:S01]  /*2d60*/  SEL R8, R8, RZ, P0 ;  /* 0x000000ff08087207 */ /* 0x000fe20000000000 */
[----:B------:R-:W-:-:S03]  /*2d70*/  VIADD R11, R11, 0x1 ;  /* 0x000000010b0b7836 */ /* 0x000fc60000000000 */
[----:B------:R-:W2:Y:S01]  /*2d80*/  LDS.128 R4, [R4+0x110] ;  /* 0x0001100004047984 */ /* 0x000ea20000000c00 */
[----:B------:R-:W-:Y:S02]  /*2d90*/  PRMT R2, RZ, 0x654, R2 ;  /* 0x00000654ff027816 */ /* 0x000fe40000000002 */
[C---:B------:R-:W-:Y:S01]  /*2da0*/  ISETP.NE.AND P1, PT, R11.reuse, 0x2, PT ;  /* 0x000000020b00780c */ /* 0x040fe20003f25270 */
[----:B------:R-:W-:Y:S01]  /*2db0*/  @!PT LDS RZ, [RZ] ;  /* 0x00000000fffff984 */ /* 0x000fe20000000800 */
[----:B------:R-:W-:Y:S01]  /*2dc0*/  @!PT LDS RZ, [RZ] ;  /* 0x00000000fffff984 */ /* 0x000fe20000000800 */
[----:B------:R-:W-:Y:S01]  /*2dd0*/  @!PT LDS RZ, [RZ] ;  /* 0x00000000fffff984 */ /* 0x000fe20000000800 */
[----:B------:R-:W-:Y:S01]  /*2de0*/  @!PT LDS RZ, [RZ] ;  /* 0x00000000fffff984 */ /* 0x000fe20000000800 */
[----:B------:R3:W-:Y:S06]  /*2df0*/  MEMBAR.ALL.CTA ;  /* 0x0000000000007992 */ /* 0x0007ec0000008000 */
[----:B---3--:R-:W3:Y:S01]  /*2e00*/  FENCE.VIEW.ASYNC.S ;  /* 0x00000000000073c6 */ /* 0x008ee20000000000 */
[----:B------:R-:W-:Y:S01]  /*2e10*/  SEL R11, R11, RZ, P1 ;  /* 0x000000ff0b0b7207 */ /* 0x000fe20000800000 */
[----:B---3--:R3:W-:Y:S01]  /*2e20*/  SYNCS.ARRIVE.TRANS64.RED.A1T0 RZ, [R2+URZ], RZ ;  /* 0x000000ff02ff79a7 */ /* 0x0087e200081004ff */
[----:B--2---:R-:W-:-:S02]  /*2e30*/  LOP3.LUT P3, RZ, R6, 0x1, RZ, 0xc0, !PT ;  /* 0x0000000106ff7812 */ /* 0x004fc4000786c0ff */
[----:B------:R-:W-:-:S04]  /*2e40*/  SEL R4, RZ, 0x1, P1 ;  /* 0x00000001ff047807 */ /* 0x000fc80000800000 */
[----:B------:R-:W-:Y:S02]  /*2e50*/  LOP3.LUT R10, R10, R4, RZ, 0x3c, !PT ;  /* 0x000000040a0a7212 */ /* 0x000fe400078e3cff */
[----:B---3--:R-:W-:-:S04]  /*2e60*/  SEL R2, RZ, 0x1, P0 ;  /* 0x00000001ff027807 */ /* 0x008fc80000000000 */
[----:B------:R-:W-:Y:S01]  /*2e70*/  LOP3.LUT R9, R9, R2, RZ, 0x3c, !PT ;  /* 0x0000000209097212 */ /* 0x000fe200078e3cff */
[----:B------:R-:W-:Y:S06]  /*2e80*/  @P3 BRA `(.L_x_51) ;  /* 0xfffffffc002c3947 */ /* 0x000fec000383ffff */
[----:B------:R-:W-:Y:S01]  /*2e90*/  ULEA UR4, UR5, UR6, 0x3 ;  /* 0x0000000605047291 */ /* 0x000fe2000f8e18ff */
[----:B------:R-:W-:-:S08]  /*2ea0*/  SHF.L.U32 R2, R12, 0x1f, RZ ;  /* 0x0000001f0c027819 */ /* 0x000fd000000006ff */
[----:B------:R-:W2:Y:S02]  /*2eb0*/  SYNCS.PHASECHK.TRANS64 P0, [UR4+0x90], R2 ;  /* 0x00009002ff0075a7 */ /* 0x000ea40008001004 */
[----:B--2---:R-:W-:Y:S05]  /*2ec0*/  @P0 BRA `(.L_x_52) ;  /* 0x0000000000080947 */ /* 0x004fea0003800000 */
[----:B------:R-:W2:Y:S02]  /*2ed0*/  SYNCS.PHASECHK.TRANS64.TRYWAIT P0, [UR4+0x90], R2 ;  /* 0x00009002ff0075a7 */ /* 0x000ea40008001104 */
[----:B--2---:R-:W-:Y:S05]  /*2ee0*/  @!P0 BRA `(.L_x_53) ;  /* 0x0000004c005c8947 */ /* 0x004fea0003800000 */
.L_x_52:
[----:B------:R-:W-:-:S04]  /*2ef0*/  UIADD3 UR7, UPT, UPT, UR5, 0x1, URZ ;  /* 0x0000000105077890 */ /* 0x000fc8000fffe0ff */
[----:B------:R-:W-:-:S04]  /*2f00*/  UISETP.NE.AND UP0, UPT, UR7, 0x2, UPT ;  /* 0x000000020700788c */ /* 0x000fc8000bf05270 */
[----:B------:R-:W-:Y:S02]  /*2f10*/  USEL UR8, URZ, 0x1, UP0 ;  /* 0x00000001ff087887 */ /* 0x000fe40008000000 */
[----:B------:R-:W-:-:S04]  /*2f20*/  USEL UR7, UR7, URZ, UP0 ;  /* 0x000000ff07077287 */ /* 0x000fc80008000000 */
[----:B------:R-:W-:Y:S01]  /*2f30*/  ULEA UR7, UR7, UR6, 0x3 ;  /* 0x0000000607077291 */ /* 0x000fe2000f8e18ff */
[----:B--2---:R-:W-:-:S04]  /*2f40*/  LOP3.LUT R2, R12, UR8, RZ, 0x3c, !PT ;  /* 0x000000080c027c12 */ /* 0x004fc8000f8e3cff */
[----:B------:R-:W-:-:S04]  /*2f50*/  SHF.L.U32 R0, R2, 0x1f, RZ ;  /* 0x0000001f02007819 */ /* 0x000fc800000006ff */
[----:B------:R-:W2:Y:S02]  /*2f60*/  SYNCS.PHASECHK.TRANS64 P0, [UR7+0x90], R0 ;  /* 0x00009000ff0075a7 */ /* 0x000ea40008001007 */
[----:B-12---:R-:W-:Y:S05]  /*2f70*/  @P0 EXIT ;  /* 0x000000000000094d */ /* 0x006fea0003800000 */
[----:B------:R-:W-:Y:S02]  /*2f80*/  SHF.L.U32 R2, R2, 0x1f, RZ ;  /* 0x0000001f02027819 */ /* 0x000fe400000006ff */
[----:B------:R-:W-:-:S07]  /*2f90*/  MOV R0, UR7 ;  /* 0x0000000700007c02 */ /* 0x000fce0008000f00 */
.L_x_54:
[----:B-1----:R1:W2:Y:S02]  /*2fa0*/  SYNCS.PHASECHK.TRANS64.TRYWAIT P0, [R0+URZ+0x90], R2 ;  /* 0x00009002000075a7 */ /* 0x0022a400080011ff */
[----:B--2---:R-:W-:Y:S05]  /*2fb0*/  @!P0 NANOSLEEP.SYNCS 0x989680 ;  /* 0x009896800000895d */ /* 0x004fea0003900000 */
[----:B------:R-:W2:Y:S02]  /*2fc0*/  @!P0 SYNCS.PHASECHK.TRANS64 P0, [R0+URZ+0x90], R2 ;  /* 0x00009002000085a7 */ /* 0x000ea400080010ff */
[----:B--2---:R-:W-:Y:S05]  /*2fd0*/  @P0 EXIT ;  /* 0x000000000000094d */ /* 0x004fea0003800000 */
[----:B------:R-:W-:Y:S05]  /*2fe0*/  BRA `(.L_x_54) ;  /* 0xfffffffc00ec7947 */ /* 0x000fea000383ffff */
.L_x_47:
[----:B------:R-:W-:Y:S05]  /*2ff0*/  BRA.U UP4, `(.L_x_55) ;  /* 0x0000001104447547 */ /* 0x000fea000b800000 */
[----:B------:R-:W-:Y:S01]  /*3000*/  UMOV UR4, 0x40 ;  /* 0x0000004000047882 */ /* 0x000fe20000000000 */
[----:B------:R-:W-:Y:S01]  /*3010*/  NOP ;  /* 0x0000000000007918 */ /* 0x000fe20000000000 */
[----:B------:R-:W-:Y:S01]  /*3020*/  ULEA UR5, UR54, UR4, 0x18 ;  /* 0x0000000436057291 */ /* 0x000fe2000f8ec0ff */
[----:B------:R-:W-:Y:S02]  /*3030*/  UMOV UR6, 0x400 ;  /* 0x0000040000067882 */ /* 0x000fe40000000000 */
[----:B------:R-:W-:-:S06]  /*3040*/  ULEA UR6, UR54, UR6, 0x18 ;  /* 0x0000000636067291 */ /* 0x000fcc000f8ec0ff */
[----:B------:R-:W2:Y:S02]  /*3050*/  LDS.U8 R0, [UR5+0x1c] ;  /* 0x00001c05ff007984 */ /* 0x000ea40008000000 */
[----:B--2---:R-:W-:-:S13]  /*3060*/  ISETP.NE.AND P0, PT, R0, RZ, PT ;  /* 0x000000ff0000720c */ /* 0x004fda0003f05270 */
[----:B------:R-:W-:Y:S05]  /*3070*/  @P0 BRA `(.L_x_56) ;  /* 0x0000000000580947 */ /* 0x000fea0003800000 */
[----:B------:R-:W-:-:S13]  /*3080*/  ELECT P0, URZ, PT ;  /* 0x0000000000ff782f */ /* 0x000fda0003800000 */
[----:B------:R-:W-:Y:S05]  /*3090*/  @!P0 BRA `(.L_x_57) ;  /* 0x0000000000608947 */ /* 0x000fea0003800000 */
[----:B------:R-:W-:Y:S01]  /*30a0*/  UMOV UR4, 0x10 ;  /* 0x0000001000047882 */ /* 0x000fe20000000000 */
[----:B------:R-:W-:Y:S01]  /*30b0*/  HFMA2 R0, -RZ, RZ, 0, 5.9604644775390625e-08 ;  /* 0x00000001ff007431 */ /* 0x000fe200000001ff */
[----:B------:R-:W-:-:S03]  /*30c0*/  MOV R3, 0xffff ;  /* 0x0000ffff00037802 */ /* 0x000fc60000000f00 */
[----:B------:R-:W-:Y:S04]  /*30d0*/  DEPBAR.LE SB2, 0x36 ;  /* 0x0000ad800000791a */ /* 0x000fe80000000000 */
[----:B------:R-:W2:Y:S02]  /*30e0*/  UTCATOMSWS.FIND_AND_SET.ALIGN UP0, UR4, UR4 ;  /* 0x00000004000475e3 */ /* 0x000ea40008000800 */
[----:B--2---:R-:W-:Y:S01]  /*30f0*/  MOV R4, UR4 ;  /* 0x0000000400047c02 */ /* 0x004fe20008000f00 */
[----:B------:R-:W-:Y:S06]  /*3100*/  BRA.U UP0, `(.L_x_58) ;  /* 0x0000000100187547 */ /* 0x000fec000b800000 */
.L_x_59:
[----:B------:R-:W-:Y:S05]  /*3110*/  NANOSLEEP 0x64 ;  /* 0x000000640000795d */ /* 0x000fea0003800000 */
[----:B------:R-:W-:-:S05]  /*3120*/  UMOV UR4, 0x10 ;  /* 0x0000001000047882 */ /* 0x000fca0000000000 */
[----:B------:R-:W-:Y:S04]  /*3130*/  DEPBAR.LE SB2, 0x36 ;  /* 0x0000ad800000791a */ /* 0x000fe80000000000 */
[----:B------:R-:W2:Y:S02]  /*3140*/  UTCATOMSWS.FIND_AND_SET.ALIGN UP0, UR4, UR4 ;  /* 0x00000004000475e3 */ /* 0x000ea40008000800 */
[----:B--2---:R-:W-:Y:S01]  /*3150*/  MOV R4, UR4 ;  /* 0x0000000400047c02 */ /* 0x004fe20008000f00 */
[----:B------:R-:W-:Y:S05]  /*3160*/  BRA.U !UP0, `(.L_x_59) ;  /* 0xfffffffd08e87547 */ /* 0x000fea000b83ffff */
.L_x_58:
[-C--:B------:R-:W-:Y:S02]  /*3170*/  SHF.L.U32 R3, R3, R4.reuse, RZ ;  /* 0x0000000403037219 */ /* 0x080fe400000006ff */
[----:B------:R-:W-:Y:S01]  /*3180*/  SHF.L.U32 R0, R0, R4, RZ ;  /* 0x0000000400007219 */ /* 0x000fe200000006ff */
[----:B------:R-:W-:Y:S02]  /*3190*/  IMAD.SHL.U32 R4, R4, 0x20, RZ ;  /* 0x0000002004047824 */ /* 0x000fe400078e00ff */
[----:B------:R2:W-:Y:S04]  /*31a0*/  ATOMS.OR RZ, [UR5+0x14], R3 ;  /* 0x00001403ffff798c */ /* 0x0005e8000b000005 */
[----:B------:R2:W-:Y:S04]  /*31b0*/  ATOMS.OR RZ, [UR5+0x18], R0 ;  /* 0x00001800ffff798c */ /* 0x0005e8000b000005 */
[----:B------:R2:W-:Y:S01]  /*31c0*/  STS [UR6+0x130], R4 ;  /* 0x00013004ff007988 */ /* 0x0005e20008000806 */
[----:B------:R-:W-:Y:S05]  /*31d0*/  BRA `(.L_x_57) ;  /* 0x0000000000107947 */ /* 0x000fea0003800000 */
.L_x_56:
[----:B------:R-:W-:Y:S02]  /*31e0*/  MOV R0, 0xffffffff ;  /* 0xffffffff00007802 */ /* 0x000fe40000000f00 */
[----:B------:R-:W-:-:S03]  /*31f0*/  MOV R4, 0x3220 ;  /* 0x0000322000047802 */ /* 0x000fc60000000f00 */
[----:B------:R2:W-:Y:S04]  /*3200*/  STS [UR6+0x130], R0 ;  /* 0x00013000ff007988 */ /* 0x0005e80008000806 */
[----:B-12--5:R-:W-:Y:S05]  /*3210*/  CALL.REL.NOINC `($__internal_1_$__cuda_sm10x_tcgen05_guardrail_trap_phase_invalid_during_alloc) ;  /* 0x0000005000347944 */ /* 0x026fea0003c00000 */
.L_x_57:
[----:B------:R-:W-:Y:S05]  /*3220*/  WARPSYNC.ALL ;  /* 0x0000000000007948 */ /* 0x000fea0003800000 */
[----:B------:R-:W3:Y:S01]  /*3230*/  S2UR UR4, SR_CgaCtaId ;  /* 0x00000000000479c3 */ /* 0x000ee20000008800 */
[----:B------:R-:W-:Y:S01]  /*3240*/  UMOV UR41, 0x400 ;  /* 0x0000040000297882 */ /* 0x000fe20000000000 */
[----:B------:R-:W-:-:S06]  /*3250*/  NOP ;  /* 0x0000000000007918 */ /* 0x000fcc0000000000 */
[----:B------:R-:W-:Y:S06]  /*3260*/  BAR.ARV 0x6, 0xa0 ;  /* 0x0182800000007b1d */ /* 0x000fec0000002000 */
[----:B------:R-:W4:Y:S01]  /*3270*/  LDCU UR6, c[0x0][0x38c] ;  /* 0x00007180ff0677ac */ /* 0x000f220008000800 */
[----:B------:R-:W-:Y:S01]  /*3280*/  LOP3.LUT R2, R2, 0xffff, RZ, 0xc0, !PT ;  /* 0x0000ffff02027812 */ /* 0x000fe200078ec0ff */
[----:B------:R-:W-:Y:S01]  /*3290*/  IMAD.MOV.U32 R11, RZ, RZ, 0x1 ;  /* 0x00000001ff0b7424 */ /* 0x000fe200078e00ff */
[----:B------:R-:W-:Y:S01]  /*32a0*/  CS2R R8, SRZ ;  /* 0x0000000000087805 */ /* 0x000fe2000001ff00 */
[----:B------:R-:W1:Y:S01]  /*32b0*/  LDCU UR7, c[0x0][0x38c] ;  /* 0x00007180ff0777ac */ /* 0x000e620008000800 */
[----:B------:R-:W-:Y:S01]  /*32c0*/  R2UR UR42, R2 ;  /* 0x00000000022a72ca */ /* 0x000fe200000e0000 */
[----:B------:R-:W-:Y:S01]  /*32d0*/  IMAD.MOV.U32 R10, RZ, RZ, RZ ;  /* 0x000000ffff0a7224 */ /* 0x000fe200078e00ff */
[----:B------:R-:W-:Y:S01]  /*32e0*/  UMOV UR45, URZ ;  /* 0x000000ff002d7c82 */ /* 0x000fe20008000000 */
[----:B------:R-:W-:Y:S01]  /*32f0*/  UMOV UR39, URZ ;  /* 0x000000ff00277c82 */ /* 0x000fe20008000000 */
[----:B---3--:R-:W-:Y:S01]  /*3300*/  ULEA UR41, UR4, UR41, 0x18 ;  /* 0x0000002904297291 */ /* 0x008fe2000f8ec0ff */
[----:B------:R-:W-:Y:S01]  /*3310*/  UMOV UR62, 0x0 ;  /* 0x00000000003e7882 */ /* 0x000fe20000000000 */
[----:B------:R-:W-:-:S02]  /*3320*/  UMOV UR63, 0x4100490 ;  /* 0x04100490003f7882 */ /* 0x000fc40000000000 */
[----:B------:R-:W-:Y:S02]  /*3330*/  UIADD3 UR5, UPT, UPT, UR41, 0x3400, URZ ;  /* 0x0000340029057890 */ /* 0x000fe4000fffe0ff */
[----:B------:R-:W-:Y:S02]  /*3340*/  UIADD3 UR4, UPT, UPT, UR41, 0x13400, URZ ;  /* 0x0001340029047890 */ /* 0x000fe4000fffe0ff */
[----:B----4-:R-:W-:Y:S01]  /*3350*/  UIADD3 UR6, UPT, UPT, UR6, 0x7f, URZ ;  /* 0x0000007f06067890 */ /* 0x010fe2000fffe0ff */
[----:B--2---:R-:W2:Y:S01]  /*3360*/  LDS R0, [UR41+0x130] ;  /* 0x00013029ff007984 */ /* 0x004ea20008000800 */
[----:B------:R-:W-:Y:S02]  /*3370*/  USHF.R.U32.HI UR5, URZ, 0x4, UR5 ;  /* 0x00000004ff057899 */ /* 0x000fe40008011605 */
[----:B------:R-:W-:Y:S02]  /*3380*/  USHF.R.S32.HI UR47, URZ, 0x1f, UR6 ;  /* 0x0000001fff2f7899 */ /* 0x000fe40008011406 */
[----:B------:R-:W-:-:S02]  /*3390*/  USHF.R.U32.HI UR4, URZ, 0x4, UR4 ;  /* 0x00000004ff047899 */ /* 0x000fc40008011604 */
[----:B------:R-:W-:Y:S02]  /*33a0*/  ULEA.HI UR47, UR47, UR6, URZ, 0x7 ;  /* 0x000000062f2f7291 */ /* 0x000fe4000f8f38ff */
[----:B------:R-:W-:Y:S02]  /*33b0*/  ULOP3.LUT UR5, UR5, 0x3fff, URZ, 0xc0, !UPT ;  /* 0x00003fff05057892 */ /* 0x000fe4000f8ec0ff */
[----:B------:R-:W-:Y:S02]  /*33c0*/  USHF.R.S32.HI UR47, URZ, 0x7, UR47 ;  /* 0x00000007ff2f7899 */ /* 0x000fe4000801142f */
[----:B------:R-:W-:Y:S02]  /*33d0*/  ULOP3.LUT UR4, UR4, 0x3fff, URZ, 0xc0, !UPT ;  /* 0x00003fff04047892 */ /* 0x000fe4000f8ec0ff */
[----:B------:R-:W-:Y:S01]  /*33e0*/  UISETP.LT.AND UP0, UPT, UR47, 0x1, UPT ;  /* 0x000000012f00788c */ /* 0x000fe2000bf01270 */
[----:B------:R-:W-:Y:S01]  /*33f0*/  UMOV UR60, 0x0 ;  /* 0x00000000003c7882 */ /* 0x000fe20000000000 */
[----:B------:R-:W-:-:S02]  /*3400*/  UMOV UR61, 0x4100490 ;  /* 0x04100490003d7882 */ /* 0x000fc40000000000 */
[----:B------:R-:W-:Y:S01]  /*3410*/  USEL UR64, UR47, 0x1, !UP0 ;  /* 0x000000012f407887 */ /* 0x000fe2000c000000 */
[----:B------:R-:W-:Y:S01]  /*3420*/  UMOV UR58, 0x0 ;  /* 0x00000000003a7882 */ /* 0x000fe20000000000 */
[----:B------:R-:W-:Y:S01]  /*3430*/  UMOV UR59, 0x4100490 ;  /* 0x04100490003b7882 */ /* 0x000fe20000000000 */
[----:B------:R-:W-:Y:S01]  /*3440*/  UMOV UR56, 0x0 ;  /* 0x0000000000387882 */ /* 0x000fe20000000000 */
[----:B------:R-:W-:Y:S01]  /*3450*/  UMOV UR57, 0x4100490 ;  /* 0x0410049000397882 */ /* 0x000fe20000000000 */
[----:B------:R-:W-:Y:S01]  /*3460*/  UMOV UR54, 0x0 ;  /* 0x0000000000367882 */ /* 0x000fe20000000000 */
[----:B------:R-:W-:Y:S01]  /*3470*/  UMOV UR55, 0x4100490 ;  /* 0x0410049000377882 */ /* 0x000fe20000000000 */
[----:B------:R-:W-:Y:S01]  /*3480*/  UMOV UR52, 0x0 ;  /* 0x0000000000347882 */ /* 0x000fe20000000000 */
[----:B------:R-:W-:Y:S01]  /*3490*/  UMOV UR53, 0x4100490 ;  /* 0x0410049000357882 */ /* 0x000fe20000000000 */
[----:B------:R-:W-:Y:S02]  /*34a0*/  ULOP3.LUT UR43, UR5, 0x10000, URZ, 0xfc, !UPT ;  /* 0x00010000052b7892 */ /* 0x000fe4000f8efcff */
[----:B------:R-:W-:-:S02]  /*34b0*/  ULOP3.LUT UR44, UR4, 0x10000, URZ, 0xfc, !UPT ;  /* 0x00010000042c7892 */ /* 0x000fc4000f8efcff */
[----:B------:R-:W-:Y:S02]  /*34c0*/  UIADD3 UR64, UPT, UPT, -UR64, URZ, URZ ;  /* 0x000000ff40407290 */ /* 0x000fe4000fffe1ff */
[----:B-1----:R-:W-:Y:S01]  /*34d0*/  UISETP.GE.AND UP4, UPT, UR7, 0x1, UPT ;  /* 0x000000010700788c */ /* 0x002fe2000bf86270 */
[----:B------:R-:W-:Y:S01]  /*34e0*/  UMOV UR50, 0x0 ;  /* 0x0000000000327882 */ /* 0x000fe20000000000 */
[----:B------:R-:W-:Y:S01]  /*34f0*/  UMOV UR51, 0x4100490 ;  /* 0x0410049000337882 */ /* 0x000fe20000000000 */
[----:B------:R-:W-:Y:S01]  /*3500*/  UMOV UR48, 0x0 ;  /* 0x0000000000307882 */ /* 0x000fe20000000000 */
[----:B--2---:R-:W-:Y:S01]  /*3510*/  R2UR UR65, R0 ;  /* 0x00000000004172ca */ /* 0x004fe200000e0000 */
[----:B------:R-:W-:-:S14]  /*3520*/  UMOV UR49, 0x4100490 ;  /* 0x0410049000317882 */ /* 0x000fdc0000000000 */
.L_x_66:
[----:B------:R-:W-:Y:S02]  /*3530*/  LEA R0, R10, UR41, 0x3 ;  /* 0x000000290a007c11 */ /* 0x000fe4000f8e18ff */
[----:B------:R-:W-:Y:S02]  /*3540*/  SHF.L.U32 R2, R9, 0x1f, RZ ;  /* 0x0000001f09027819 */ /* 0x000fe400000006ff */
[----:B------:R-:W-:Y:S01]  /*3550*/  PLOP3.LUT P0, PT, PT, PT, UP4, 0x80, 0x8 ;  /* 0x000000000008781c */ /* 0x000fe20003f0f048 */
[----:B------:R-:W-:Y:S01]  /*3560*/  VIADD R3, R0, 0x90 ;  /* 0x0000009000037836 */ /* 0x000fe20000000000 */
[----:B-1----:R-:W1:Y:S02]  /*3570*/  SYNCS.PHASECHK.TRANS64.TRYWAIT P1, [R0+URZ+0x80], R2 ;  /* 0x00008002000075a7 */ /* 0x002e6400080211ff */
[----:B-1-3--:R-:W-:Y:S09]  /*3580*/  @!P1 BRA `(.L_x_60) ;  /* 0x0000004400cc9947 */ /* 0x00aff20003800000 */
.L_x_137:
[----:B------:R-:W-:Y:S01]  /*3590*/  LEA R4, R10, UR41, 0x4 ;  /* 0x000000290a047c11 */ /* 0x000fe2000f8e20ff */
[----:B------:R-:W-:Y:S01]  /*35a0*/  @UP4 ULEA UR4, UR39, UR41, 0x3 ;  /* 0x0000002927044291 */ /* 0x000fe2000f8e18ff */
[----:B------:R-:W-:Y:S01]  /*35b0*/  PLOP3.LUT P2, PT, PT, PT, PT, 0x80, 0x8 ;  /* 0x000000000008781c */ /* 0x000fe20003f4f070 */
[----:B------:R-:W-:Y:S01]  /*35c0*/  ULEA UR46, UR45, UR41, 0x3 ;  /* 0x000000292d2e7291 */ /* 0x000fe2000f8e18ff */
[----:B------:R-:W-:Y:S02]  /*35d0*/  PRMT R3, RZ, 0x654, R3 ;  /* 0x00000654ff037816 */ /* 0x000fe40000000003 */
[----:B------:R-:W2:Y:S01]  /*35e0*/  LDS.128 R4, [R4+0x110] ;  /* 0x0001100004047984 */ /* 0x000ea20000000c00 */
[----:B-1----:R-:W-:Y:S02]  /*35f0*/  @P0 SHF.L.U32 R2, R8, 0x1f, RZ ;  /* 0x0000001f08020819 */ /* 0x002fe400000006ff */
[----:B------:R-:W-:Y:S01]  /*3600*/  SHF.L.U32 R0, R11, 0x1f, RZ ;  /* 0x0000001f0b007819 */ /* 0x000fe200000006ff */
[----:B------:R-:W-:Y:S01]  /*3610*/  @!PT LDS RZ, [RZ] ;  /* 0x00000000fffff984 */ /* 0x000fe20000000800 */
[----:B------:R-:W-:Y:S01]  /*3620*/  @!PT LDS RZ, [RZ] ;  /* 0x00000000fffff984 */ /* 0x000fe20000000800 */
[----:B------:R-:W-:Y:S01]  /*3630*/  @!PT LDS RZ, [RZ] ;  /* 0x00000000fffff984 */ /* 0x000fe20000000800 */
[----:B------:R-:W-:Y:S01]  /*3640*/  @!PT LDS RZ, [RZ] ;  /* 0x00000000fffff984 */ /* 0x000fe20000000800 */
[----:B------:R1:W-:Y:S06]  /*3650*/  MEMBAR.ALL.CTA ;  /* 0x0000000000007992 */ /* 0x0003ec0000008000 */
[----:B-1----:R-:W1:Y:S02]  /*3660*/  FENCE.VIEW.ASYNC.S ;  /* 0x00000000000073c6 */ /* 0x002e640000000000 */
[----:B-1----:R1:W-:Y:S01]  /*3670*/  SYNCS.ARRIVE.TRANS64.RED.A1T0 RZ, [R3+URZ], RZ ;  /* 0x000000ff03ff79a7 */ /* 0x0023e200081004ff */
[----:B------:R1:W3:Y:S01]  /*3680*/  @P0 SYNCS.PHASECHK.TRANS64.TRYWAIT P2, [UR4], R2 ;  /* 0x00000002ff0005a7 */ /* 0x0002e20008041104 */
[----:B------:R-:W-:Y:S01]  /*3690*/  ULEA.HI UR4, UR45, UR45, URZ, 0x1 ;  /* 0x0000002d2d047291 */ /* 0x000fe2000f8f08ff */
[----:B--2---:R-:W-:-:S03]  /*36a0*/  LOP3.LUT P1, RZ, R6, 0x1, RZ, 0xc0, !PT ;  /* 0x0000000106ff7812 */ /* 0x004fc6000782c0ff */
[----:B------:R-:W-:Y:S02]  /*36b0*/  USHF.L.U32 UR5, UR4, 0x5, URZ ;  /* 0x0000000504057899 */ /* 0x000fe400080006ff */
[----:B------:R-:W-:Y:S02]  /*36c0*/  ULOP3.LUT UR36, UR4, 0xffe, URZ, 0xc0, !UPT ;  /* 0x00000ffe04247892 */ /* 0x000fe4000f8ec0ff */
[----:B------:R-:W-:Y:S02]  /*36d0*/  ULOP3.LUT UR4, UR5, 0xffffffc0, URZ, 0xc0, !UPT ;  /* 0xffffffc005047892 */ /* 0x000fe4000f8ec0ff */
[----:B------:R-:W-:Y:S02]  /*36e0*/  UIADD3 UR36, UPT, UPT, -UR36, UR45, URZ ;  /* 0x0000002d24247290 */ /* 0x000fe4000fffe1ff */
[----:B------:R-:W-:Y:S01]  /*36f0*/  UIADD3 UR4, UPT, UPT, UR65, UR4, URZ ;  /* 0x0000000441047290 */ /* 0x000fe2000fffe0ff */
[----:B------:R-:W2:Y:S03]  /*3700*/  SYNCS.PHASECHK.TRANS64.TRYWAIT P0, [UR46+0xc0], R0 ;  /* 0x0000c000ff0075a7 */ /* 0x000ea6000800112e */
[----:B------:R-:W-:Y:S01]  /*3710*/  ULEA UR36, UR36, UR4, 0x14 ;  /* 0x0000000424247291 */ /* 0x000fe2000f8ea0ff */
[----:B-123--:R-:W-:Y:S11]  /*3720*/  @!P0 BRA `(.L_x_61) ;  /* 0x0000004400788947 */ /* 0x00eff60003800000 */
.L_x_139:
[----:B------:R-:W-:Y:S01]  /*3730*/  IADD3 R10, PT, PT, R10, 0x1, RZ ;  /* 0x000000010a0a7810 */ /* 0x000fe20007ffe0ff */
[----:B------:R-:W-:Y:S06]  /*3740*/  BRA.U !UP4, `(.L_x_62) ;  /* 0x000000050c107547 */ /* 0x000fec000b800000 */
[----:B------:R-:W-:Y:S01]  /*3750*/  UPLOP3.LUT UP2, UPT, UPT, UPT, UPT, 0x40, 0x4 ;  /* 0x000000000004789c */ /* 0x000fe20003f4e870 */
[----:B------:R-:W-:Y:S01]  /*3760*/  UMOV UR38, UR64 ;  /* 0x0000004000267c82 */ /* 0x000fe20008000000 */
[----:B------:R-:W-:Y:S01]  /*3770*/  UMOV UR37, UR47 ;  /* 0x0000002f00257c82 */ /* 0x000fe20008000000 */
[----:B------:R-:W-:-:S08]  /*3780*/  UMOV UR5, UR39 ;  /* 0x0000002700057c82 */ /* 0x000fd00008000000 */
.L_x_65:
[----:B------:R-:W-:Y:S02]  /*3790*/  UIADD3 UR38, UPT, UPT, UR38, 0x1, URZ ;  /* 0x0000000126267890 */ /* 0x000fe4000fffe0ff */
[----:B------:R-:W-:Y:S02]  /*37a0*/  ULEA UR7, UR5, UR41, 0x3 ;  /* 0x0000002905077291 */ /* 0x000fe4000f8e18ff */
[----:B------:R-:W-:Y:S01]  /*37b0*/  UISETP.NE.AND UP3, UPT, UR38, URZ, UPT ;  /* 0x000000ff2600728c */ /* 0x000fe2000bf65270 */
[----:B--23--:R-:W-:Y:S10]  /*37c0*/  @P2 BRA `(.L_x_63) ;  /* 0x00000000000c2947 */ /* 0x00cff40003800000 */
[----:B-1----:R-:W-:Y:S04]  /*37d0*/  SHF.L.U32 R2, R8, 0x1f, RZ ;  /* 0x0000001f08027819 */ /* 0x002fe800000006ff */
[----:B------:R-:W1:Y:S02]  /*37e0*/  SYNCS.PHASECHK.TRANS64.TRYWAIT P0, [UR7], R2 ;  /* 0x00000002ff0075a7 */ /* 0x000e640008001107 */
[----:B-1----:R-:W-:Y:S05]  /*37f0*/  @!P0 BRA `(.L_x_64) ;  /* 0x00000044005c8947 */ /* 0x002fea0003800000 */
.L_x_63:
[----:B------:R-:W-:Y:S01]  /*3800*/  UISETP.NE.AND UP0, UPT, UR37, 0x1, UPT ;  /* 0x000000012500788c */ /* 0x000fe2000bf05270 */
[----:B------:R-:W-:Y:S01]  /*3810*/  PLOP3.LUT P2, PT, PT, PT, PT, 0x80, 0x8 ;  /* 0x000000000008781c */ /* 0x000fe20003f4f070 */
[----:B------:R-:W-:Y:S02]  /*3820*/  UIADD3 UR4, UPT, UPT, UR5, 0x1, URZ ;  /* 0x0000000105047890 */ /* 0x000fe4000fffe0ff */
[----:B------:R-:W-:Y:S02]  /*3830*/  UIADD3 UR40, UPT, UPT, UR7, 0x20, URZ ;  /* 0x0000002007287890 */ /* 0x000fe4000fffe0ff */
[----:B------:R-:W-:Y:S01]  /*3840*/  UISETP.NE.AND UP1, UPT, UR4, 0x4, UPT ;  /* 0x000000040400788c */ /* 0x000fe2000bf25270 */
[----:B------:R-:W-:Y:S01]  /*3850*/  PLOP3.LUT P0, PT, PT, PT, UP0, 0x80, 0x8 ;  /* 0x000000000008781c */ /* 0x000fe20003f0f008 */
[----:B------:R-:W-:Y:S02]  /*3860*/  UIADD3 UR37, UPT, UPT, UR37, -0x1, URZ ;  /* 0xffffffff25257890 */ /* 0x000fe4000fffe0ff */
[----:B------:R-:W-:Y:S02]  /*3870*/  USEL UR6, URZ, 0x1, UP1 ;  /* 0x00000001ff067887 */ /* 0x000fe40008800000 */
[----:B------:R-:W-:Y:S01]  /*3880*/  USEL UR39, UR4, URZ, UP1 ;  /* 0x000000ff04277287 */ /* 0x000fe20008800000 */
[----:B------:R-:W-:Y:S01]  /*3890*/  UMOV UR7, 0x40004040 ;  /* 0x4000404000077882 */ /* 0x000fe20000000000 */
[----:B------:R-:W-:Y:S02]  /*38a0*/  UMOV UR35, 0x40004040 ;  /* 0x4000404000237882 */ /* 0x000fe40000000000 */
[----:B------:R-:W-:Y:S01]  /*38b0*/  @UP0 ULEA UR4, UR39, UR41, 0x3 ;  /* 0x0000002927040291 */ /* 0x000fe2000f8e18ff */
[----:B------:R-:W-:Y:S01]  /*38c0*/  LOP3.LUT R8, R8, UR6, RZ, 0x3c, !PT ;  /* 0x0000000608087c12 */ /* 0x000fe2000f8e3cff */
[----:B------:R-:W-:Y:S01]  /*38d0*/  ULEA UR6, UR5, UR44, 0xa ;  /* 0x0000002c05067291 */ /* 0x000fe2000f8e50ff */
[----:B------:R-:W-:Y:S02]  /*38e0*/  UMOV UR33, 0x40004040 ;  /* 0x4000404000217882 */ /* 0x000fe40000000000 */
[----:B-1----:R-:W-:Y:S01]  /*38f0*/  @P0 SHF.L.U32 R0, R8, 0x1f, RZ ;  /* 0x0000001f08000819 */ /* 0x002fe200000006ff */
[----:B------:R-:W-:Y:S02]  /*3900*/  UIADD3 UR34, UPT, UPT, UR6, 0x2, URZ ;  /* 0x0000000206227890 */ /* 0x000fe4000fffe0ff */
[----:B------:R-:W-:Y:S01]  /*3910*/  UIADD3 UR30, UPT, UPT, UR6, 0x4, URZ ;  /* 0x00000004061e7890 */ /* 0x000fe2000fffe0ff */
[----:B------:R2:W3:Y:S01]  /*3920*/  @P0 SYNCS.PHASECHK.TRANS64.TRYWAIT P2, [UR4], R0 ;  /* 0x00000000ff0005a7 */ /* 0x0004e20008041104 */
[----:B------:R-:W-:Y:S02]  /*3930*/  ULEA UR4, UR5, UR43, 0xa ;  /* 0x0000002b05047291 */ /* 0x000fe4000f8e50ff */
[----:B------:R-:W-:Y:S02]  /*3940*/  UIADD3 UR26, UPT, UPT, UR6, 0x6, URZ ;  /* 0x00000006061a7890 */ /* 0x000fe4000fffe0ff */
        /* <DEDUP_REMOVED lines=10> */
[----:B------:R-:W-:Y:S01]  /*39f0*/  UIADD3 UR8, UPT, UPT, UR4, 0x206, URZ ;  /* 0x0000020604087890 */ /* 0x000fe2000fffe0ff */
[----:B------:R-:W-:Y:S01]  /*3a00*/  UMOV UR5, 0x40004040 ;  /* 0x4000404000057882 */ /* 0x000fe20000000000 */
[----:B------:R-:W-:Y:S01]  /*3a10*/  UMOV UR31, 0x40004040 ;  /* 0x40004040001f7882 */ /* 0x000fe20000000000 */
[----:B------:R1:W-:Y:S01]  /*3a20*/  UTCHMMA gdesc[UR4], gdesc[UR6], tmem[UR36], tmem[UR62], idesc[UR63], UP2 ;  /* 0x00ff3e06040075ea */ /* 0x0003e20009000024 */
[----:B------:R-:W-:Y:S01]  /*3a30*/  UPLOP3.LUT UP2, UPT, UPT, UPT, UPT, 0x80, 0x8 ;  /* 0x000000000008789c */ /* 0x000fe20003f4f070 */
[----:B------:R2:W-:Y:S01]  /*3a40*/  UTCHMMA gdesc[UR32], gdesc[UR34], tmem[UR36], tmem[UR60], idesc[UR61], UPT ;  /* 0x00ff3c22200075ea */ /* 0x0005e2000b800024 */
[----:B------:R-:W-:Y:S01]  /*3a50*/  UMOV UR29, 0x40004040 ;  /* 0x40004040001d7882 */ /* 0x000fe20000000000 */
[----:B------:R-:W-:Y:S01]  /*3a60*/  UMOV UR27, 0x40004040 ;  /* 0x40004040001b7882 */ /* 0x000fe20000000000 */
        /* <DEDUP_REMOVED lines=12> */
[----:B------:R-:W-:Y:S01]  /*3b30*/  UMOV UR9, 0x40004040 ;  /* 0x4000404000097882 */ /* 0x000fe20000000000 */
[----:B------:R2:W-:Y:S01]  /*3b40*/  UTCHMMA gdesc[UR12], gdesc[UR14], tmem[UR36], tmem[UR50], idesc[UR51], UPT ;  /* 0x00ff320e0c0075ea */ /* 0x0005e2000b800024 */
[----:B------:R2:W-:Y:S01]  /*3b50*/  UTCHMMA gdesc[UR8], gdesc[UR10], tmem[UR36], tmem[UR48], idesc[UR49], UPT ;  /* 0x00ff300a080075ea */ /* 0x0005e2000b800024 */
[----:B------:R2:W-:Y:S01]  /*3b60*/  UTCBAR.MULTICAST [UR40], URZ, UR42 ;  /* 0x000000ff280073e9 */ /* 0x0005e2000800082a */
[----:B-1----:R-:W-:Y:S01]  /*3b70*/  UMOV UR5, UR39 ;  /* 0x0000002700057c82 */ /* 0x002fe20008000000 */
[----:B------:R-:W-:Y:S05]  /*3b80*/  BRA.U UP3, `(.L_x_65) ;  /* 0xfffffffd03007547 */ /* 0x000fea000b83ffff */
.L_x_62:
[----:B------:R-:W-:Y:S01]  /*3b90*/  UIADD3 UR4, UPT, UPT, UR45, 0x1, URZ ;  /* 0x000000012d047890 */ /* 0x000fe2000fffe0ff */
[C---:B------:R-:W-:Y:S01]  /*3ba0*/  ISETP.NE.AND P0, PT, R10.reuse, 0x2, PT ;  /* 0x000000020a00780c */ /* 0x040fe20003f05270 */
[----:B------:R-:W-:Y:S02]  /*3bb0*/  UIADD3 UR5, UPT, UPT, UR46, 0xa0, URZ ;  /* 0x000000a02e057890 */ /* 0x000fe4000fffe0ff */
[----:B------:R-:W-:Y:S01]  /*3bc0*/  UISETP.NE.AND UP0, UPT, UR4, 0x4, UPT ;  /* 0x000000040400788c */ /* 0x000fe2000bf05270 */
[----:B-12---:R-:W-:Y:S02]  /*3bd0*/  SEL R0, RZ, 0x1, P0 ;  /* 0x00000001ff007807 */ /* 0x006fe40000000000 */
[----:B------:R-:W-:Y:S01]  /*3be0*/  SEL R10, R10, RZ, P0 ;  /* 0x000000ff0a0a7207 */ /* 0x000fe20000000000 */
[----:B------:R-:W-:Y:S01]  /*3bf0*/  USEL UR6, URZ, 0x1, UP0 ;  /* 0x00000001ff067887 */ /* 0x000fe20008000000 */
[----:B------:R-:W-:Y:S01]  /*3c00*/  LOP3.LUT R9, R9, R0, RZ, 0x3c, !PT ;  /* 0x0000000009097212 */ /* 0x000fe200078e3cff */
[----:B------:R-:W-:Y:S01]  /*3c10*/  USEL UR45, UR4, URZ, UP0 ;  /* 0x000000ff042d7287 */ /* 0x000fe20008000000 */
[----:B------:R1:W-:Y:S03]  /*3c20*/  UTCBAR [UR5], URZ ;  /* 0x000000ff050073e9 */ /* 0x0003e600080000ff */
[----:B------:R-:W-:Y:S01]  /*3c30*/  LOP3.LUT R11, R11, UR6, RZ, 0x3c, !PT ;  /* 0x000000060b0b7c12 */ /* 0x000fe2000f8e3cff */
[----:B------:R-:W-:Y:S07]  /*3c40*/  @P1 BRA `(.L_x_66) ;  /* 0xfffffff800381947 */ /* 0x000fee000383ffff */
[----:B------:R-:W2:Y:S01]  /*3c50*/  S2UR UR8, SR_CgaCtaId ;  /* 0x00000000000879c3 */ /* 0x000ea20000008800 */
[----:B------:R-:W-:Y:S01]  /*3c60*/  ELECT P0, URZ, PT ;  /* 0x0000000000ff782f */ /* 0x000fe20003800000 */
[----:B------:R-:W-:Y:S01]  /*3c70*/  IMAD.MOV.U32 R0, RZ, RZ, 0x1 ;  /* 0x00000001ff007424 */ /* 0x000fe200078e00ff */
[----:B------:R-:W-:Y:S01]  /*3c80*/  UIADD3 UR41, UPT, UPT, UR41, 0xc0, URZ ;  /* 0x000000c029297890 */ /* 0x000fe2000fffe0ff */
[----:B------:R-:W-:Y:S01]  /*3c90*/  SHF.L.U32 R2, R11, 0x1f, RZ ;  /* 0x0000001f0b027819 */ /* 0x000fe200000006ff */
[----:B------:R-:W-:-:S03]  /*3ca0*/  UMOV UR4, 0x40 ;  /* 0x0000004000047882 */ /* 0x000fc60000000000 */
[----:B------:R-:W-:Y:S01]  /*3cb0*/  UVIRTCOUNT.DEALLOC.SMPOOL 0x80 ;  /* 0x000000800000784c */ /* 0x000fe20000000000 */
[----:B--2---:R-:W-:Y:S02]  /*3cc0*/  ULEA UR8, UR8, UR4, 0x18 ;  /* 0x0000000408087291 */ /* 0x004fe4000f8ec0ff */
[----:B------:R-:W-:-:S07]  /*3cd0*/  ULEA UR4, UR45, UR41, 0x3 ;  /* 0x000000292d047291 */ /* 0x000fce000f8e18ff */
[----:B------:R2:W-:Y:S02]  /*3ce0*/  @P0 STS.U8 [UR8+0x1c], R0 ;  /* 0x00001c00ff000988 */ /* 0x0005e40008000008 */
[----:B------:R-:W4:Y:S02]  /*3cf0*/  SYNCS.PHASECHK.TRANS64.TRYWAIT P0, [UR4], R2 ;  /* 0x00000002ff0075a7 */ /* 0x000f240008001104 */
[----:B--2-4-:R-:W-:Y:S05]  /*3d00*/  @!P0 BRA `(.L_x_67) ;  /* 0x0000004000308947 */ /* 0x014fea0003800000 */
.L_x_142:
[----:B------:R-:W-:-:S04]  /*3d10*/  UIADD3 UR4, UPT, UPT, UR45, 0x1, URZ ;  /* 0x000000012d047890 */ /* 0x000fc8000fffe0ff */
[----:B------:R-:W-:-:S04]  /*3d20*/  UISETP.NE.AND UP0, UPT, UR4, 0x4, UPT ;  /* 0x000000040400788c */ /* 0x000fc8000bf05270 */
[----:B------:R-:W-:Y:S02]  /*3d30*/  USEL UR6, URZ, 0x1, UP0 ;  /* 0x00000001ff067887 */ /* 0x000fe40008000000 */
[----:B------:R-:W-:-:S04]  /*3d40*/  USEL UR4, UR4, URZ, UP0 ;  /* 0x000000ff04047287 */ /* 0x000fc80008000000 */
[----:B-1----:R-:W-:Y:S01]  /*3d50*/  ULEA UR5, UR4, UR41, 0x3 ;  /* 0x0000002904057291 */ /* 0x002fe2000f8e18ff */
[----:B--2---:R-:W-:-:S04]  /*3d60*/  LOP3.LUT R2, R11, UR6, RZ, 0x3c, !PT ;  /* 0x000000060b027c12 */ /* 0x004fc8000f8e3cff */
[----:B------:R-:W-:-:S04]  /*3d70*/  SHF.L.U32 R3, R2, 0x1f, RZ ;  /* 0x0000001f02037819 */ /* 0x000fc800000006ff */
[----:B------:R-:W1:Y:S02]  /*3d80*/  SYNCS.PHASECHK.TRANS64.TRYWAIT P0, [UR5], R3 ;  /* 0x00000003ff0075a7 */ /* 0x000e640008001105 */
[----:B-1----:R-:W-:Y:S05]  /*3d90*/  @!P0 BRA `(.L_x_68) ;  /* 0x0000004000248947 */ /* 0x002fea0003800000 */
.L_x_144:
        /* <DEDUP_REMOVED lines=9> */
.L_x_146:
[----:B------:R-:W-:-:S04]  /*3e30*/  UIADD3 UR4, UPT, UPT, UR4, 0x1, URZ ;  /* 0x0000000104047890 */ /* 0x000fc8000fffe0ff */
[----:B------:R-:W-:-:S04]  /*3e40*/  UISETP.NE.AND UP0, UPT, UR4, 0x4, UPT ;  /* 0x000000040400788c */ /* 0x000fc8000bf05270 */
[----:B------:R-:W-:Y:S02]  /*3e50*/  USEL UR5, URZ, 0x1, UP0 ;  /* 0x00000001ff057887 */ /* 0x000fe40008000000 */
[----:B------:R-:W-:-:S04]  /*3e60*/  USEL UR4, UR4, URZ, UP0 ;  /* 0x000000ff04047287 */ /* 0x000fc80008000000 */
[----:B------:R-:W-:Y:S01]  /*3e70*/  ULEA UR4, UR4, UR41, 0x3 ;  /* 0x0000002904047291 */ /* 0x000fe2000f8e18ff */
[----:B------:R-:W-:-:S04]  /*3e80*/  LOP3.LUT R2, R2, UR5, RZ, 0x3c, !PT ;  /* 0x0000000502027c12 */ /* 0x000fc8000f8e3cff */
[----:B------:R-:W-:-:S04]  /*3e90*/  SHF.L.U32 R2, R2, 0x1f, RZ ;  /* 0x0000001f02027819 */ /* 0x000fc800000006ff */
[----:B------:R-:W2:Y:S02]  /*3ea0*/  SYNCS.PHASECHK.TRANS64.TRYWAIT P0, [UR4], R2 ;  /* 0x00000002ff0075a7 */ /* 0x000ea40008001104 */
[----:B--2---:R-:W-:Y:S05]  /*3eb0*/  @!P0 BRA `(.L_x_70) ;  /* 0x00000040000c8947 */ /* 0x004fea0003800000 */
.L_x_148:
[----:B------:R-:W-:Y:S01]  /*3ec0*/  NOP ;  /* 0x0000000000007918 */ /* 0x000fe20000000000 */
[----:B-1----:R-:W1:Y:S01]  /*3ed0*/  LDS R0, [UR8+0x14] ;  /* 0x00001408ff007984 */ /* 0x002e620008000800 */
[----:B------:R-:W-:Y:S01]  /*3ee0*/  ULOP3.LUT UR4, UR65, 0xffff, URZ, 0xc0, !UPT ;  /* 0x0000ffff41047892 */ /* 0x000fe2000f8ec0ff */
[----:B------:R-:W-:Y:S01]  /*3ef0*/  UMOV UR5, 0xffff ;  /* 0x0000ffff00057882 */ /* 0x000fe20000000000 */
[----:B------:R-:W-:Y:S02]  /*3f00*/  UMOV UR6, 0x1 ;  /* 0x0000000100067882 */ /* 0x000fe40000000000 */
[----:B------:R-:W-:-:S04]  /*3f10*/  USHF.R.U32.HI UR4, URZ, 0x5, UR4 ;  /* 0x00000005ff047899 */ /* 0x000fc80008011604 */
[----:B------:R-:W-:Y:S02]  /*3f20*/  USHF.L.U32 UR5, UR5, UR4, URZ ;  /* 0x0000000405057299 */ /* 0x000fe400080006ff */
[----:B------:R-:W-:-:S04]  /*3f30*/  USHF.L.U32 UR4, UR6, UR4, URZ ;  /* 0x0000000406047299 */ /* 0x000fc800080006ff */
[----:B-1----:R-:W-:-:S04]  /*3f40*/  LOP3.LUT R0, R0, UR5, RZ, 0xc0, !PT ;  /* 0x0000000500007c12 */ /* 0x002fc8000f8ec0ff */
[----:B------:R-:W-:-:S13]  /*3f50*/  ISETP.NE.AND P0, PT, R0, UR5, PT ;  /* 0x0000000500007c0c */ /* 0x000fda000bf05270 */
[----:B------:R-:W-:Y:S05]  /*3f60*/  @P0 BRA `(.L_x_71) ;  /* 0x0000000000580947 */ /* 0x000fea0003800000 */
[----:B------:R-:W1:Y:S02]  /*3f70*/  LDS R0, [UR8+0x18] ;  /* 0x00001808ff007984 */ /* 0x000e640008000800 */
[----:B-1----:R-:W-:-:S04]  /*3f80*/  LOP3.LUT R0, R0, UR4, RZ, 0xc0, !PT ;  /* 0x0000000400007c12 */ /* 0x002fc8000f8ec0ff */
[----:B------:R-:W-:-:S13]  /*3f90*/  ISETP.NE.AND P0, PT, R0, UR4, PT ;  /* 0x0000000400007c0c */ /* 0x000fda000bf05270 */
[----:B------:R-:W-:Y:S05]  /*3fa0*/  @P0 BRA `(.L_x_72) ;  /* 0x00000000003c0947 */ /* 0x000fea0003800000 */
[----:B------:R-:W1:Y:S01]  /*3fb0*/  S2R R2, SR_LANEID ;  /* 0x0000000000027919 */ /* 0x000e620000000000 */
[----:B------:R-:W-:-:S06]  /*3fc0*/  ULOP3.LUT UR5, URZ, UR5, URZ, 0x33, !UPT ;  /* 0x00000005ff057292 */ /* 0x000fcc000f8e33ff */
[----:B------:R-:W-:-:S04]  /*3fd0*/  IMAD.U32 R0, RZ, RZ, UR5 ;  /* 0x00000005ff007e24 */ /* 0x000fc8000f8e00ff */
[----:B------:R2:W4:Y:S02]  /*3fe0*/  REDUX UR7, R0 ;  /* 0x00000000000773c4 */ /* 0x0005240000000000 */
[----:B------:R1:W-:Y:S01]  /*3ff0*/  UTCATOMSWS.AND URZ, UR5 ;  /* 0x0000000500ff79e3 */ /* 0x0003e20008000000 */
[----:B--2---:R-:W-:Y:S01]  /*4000*/  LOP3.LUT R0, RZ, UR4, RZ, 0x33, !PT ;  /* 0x00000004ff007c12 */ /* 0x004fe2000f8e33ff */
[----:B------:R-:W-:Y:S02]  /*4010*/  VOTEU.ANY UR4, UPT, PT ;  /* 0x0000000000047886 */ /* 0x000fe400038e0100 */
[----:B------:R-:W-:Y:S02]  /*4020*/  UFLO.U32 UR4, UR4 ;  /* 0x00000004000472bd */ /* 0x000fe400080e0000 */
[----:B------:R-:W2:Y:S04]  /*4030*/  REDUX UR6, R0 ;  /* 0x00000000000673c4 */ /* 0x000ea80000000000 */
[----:B-1----:R-:W-:-:S02]  /*4040*/  ISETP.EQ.U32.AND P0, PT, R2, UR4, PT ;  /* 0x0000000402007c0c */ /* 0x002fc4000bf02070 */
[----:B----4-:R-:W-:-:S11]  /*4050*/  MOV R2, UR7 ;  /* 0x0000000700027c02 */ /* 0x010fd60008000f00 */
[----:B------:R1:W-:Y:S01]  /*4060*/  @P0 ATOMS.AND RZ, [UR8+0x14], R2 ;  /* 0x00001402ffff098c */ /* 0x0003e2000a800008 */
[----:B--2---:R-:W-:-:S05]  /*4070*/  IMAD.U32 R0, RZ, RZ, UR6 ;  /* 0x00000006ff007e24 */ /* 0x004fca000f8e00ff */
[----:B------:R1:W-:Y:S01]  /*4080*/  @P0 ATOMS.AND RZ, [UR8+0x18], R0 ;  /* 0x00001800ffff098c */ /* 0x0003e2000a800008 */
[----:B------:R-:W-:Y:S05]  /*4090*/  BRA `(.L_x_73) ;  /* 0x0000000000147947 */ /* 0x000fea0003800000 */
.L_x_72:
[----:B------:R-:W-:Y:S02]  /*40a0*/  MOV R2, 0x40c0 ;  /* 0x000040c000027802 */ /* 0x000fe40000000f00 */
[----:B---3-5:R-:W-:Y:S05]  /*40b0*/  CALL.REL.NOINC `($__internal_0_$__cuda_sm10x_tcgen05_guardrail_trap_col_being_dealloced_not_returned_by_alloc) ;  /* 0x0000004000807944 */ /* 0x028fea0003c00000 */
[----:B------:R-:W-:Y:S05]  /*40c0*/  BRA `(.L_x_73) ;  /* 0x0000000000087947 */ /* 0x000fea0003800000 */
.L_x_71:
[----:B------:R-:W-:Y:S02]  /*40d0*/  MOV R2, 0x40f0 ;  /* 0x000040f000027802 */ /* 0x000fe40000000f00 */
[----:B---3-5:R-:W-:Y:S05]  /*40e0*/  CALL.REL.NOINC `($__internal_2_$__cuda_sm10x_tcgen05_guardrail_trap_unallocated_columns_being_dealloced) ;  /* 0x00000040008c7944 */ /* 0x028fea0003c00000 */
.L_x_73:
[----:B------:R-:W-:Y:S01]  /*40f0*/  NOP ;  /* 0x0000000000007918 */ /* 0x000fe20000000000 */
[----:B------:R-:W-:Y:S05]  /*4100*/  EXIT ;  /* 0x000000000000794d */ /* 0x000fea0003800000 */
.L_x_55:
[----:B------:R-:W-:-:S09]  /*4110*/  UISETP.NE.OR UP0, UPT, UR18, 0x3, !UP3 ;  /* 0x000000031200788c */ /* 0x000fd2000df05670 */
[----:B------:R-:W-:Y:S05]  /*4120*/  BRA.U UP0, `(.L_x_74) ;  /* 0x0000001100247547 */ /* 0x000fea000b800000 */
[----:B------:R-:W2:Y:S01]  /*4130*/  LDCU.64 UR4, c[0x0][0x888] ;  /* 0x00011100ff0477ac */ /* 0x000ea20008000a00 */
[----:B------:R-:W3:Y:S01]  /*4140*/  LDC.64 R12, c[0x0][0x348] ;  /* 0x0000d200ff0c7b82 */ /* 0x000ee20000000a00 */
[----:B------:R-:W-:Y:S02]  /*4150*/  HFMA2 R9, -RZ, RZ, 0, 0 ;  /* 0x00000000ff097431 */ /* 0x000fe400000001ff */
[----:B------:R-:W-:Y:S01]  /*4160*/  IMAD.MOV.U32 R11, RZ, RZ, 0x1 ;  /* 0x00000001ff0b7424 */ /* 0x000fe200078e00ff */
[----:B------:R-:W4:Y:S01]  /*4170*/  LDCU UR37, c[0x0][0x370] ;  /* 0x00006e00ff2577ac */ /* 0x000f220008000800 */
[----:B------:R-:W-:Y:S01]  /*4180*/  IMAD.MOV.U32 R10, RZ, RZ, RZ ;  /* 0x000000ffff0a7224 */ /* 0x000fe200078e00ff */
[----:B------:R-:W-:Y:S01]  /*4190*/  MOV R3, 0x1000 ;  /* 0x0000100000037802 */ /* 0x000fe20000000f00 */
[----:B------:R-:W4:Y:S01]  /*41a0*/  LDCU.128 UR32, c[0x0][0xb10] ;  /* 0x00016200ff2077ac */ /* 0x000f220008000c00 */
[----:B------:R-:W1:Y:S01]  /*41b0*/  LDCU UR29, c[0x0][0x374] ;  /* 0x00006e80ff1d77ac */ /* 0x000e620008000800 */
[----:B------:R-:W1:Y:S01]  /*41c0*/  LDCU.64 UR30, c[0x0][0x890] ;  /* 0x00011200ff1e77ac */ /* 0x000e620008000a00 */
[----:B--2---:R-:W-:Y:S01]  /*41d0*/  UISETP.NE.U32.AND UP0, UPT, UR4, URZ, UPT ;  /* 0x000000ff0400728c */ /* 0x004fe2000bf05070 */
[----:B------:R-:W2:Y:S01]  /*41e0*/  LDCU UR15, c[0x0][0xb0c] ;  /* 0x00016180ff0f77ac */ /* 0x000ea20008000800 */
[----:B------:R-:W3:Y:S01]  /*41f0*/  LDCU UR41, c[0x0][0xb20] ;  /* 0x00016400ff2977ac */ /* 0x000ee20008000800 */
[----:B------:R-:W3:Y:S01]  /*4200*/  LDCU UR4, c[0x0][0xb30] ;  /* 0x00016600ff0477ac */ /* 0x000ee20008000800 */
[----:B----4-:R-:W-:-:S02]  /*4210*/  UIMAD.WIDE.U32 UR6, UR37, UR32, URZ ;  /* 0x00000020250672a5 */ /* 0x010fc4000f8e00ff */
[----:B-1----:R-:W-:Y:S02]  /*4220*/  UIMAD.WIDE.U32 UR8, UR29, UR35, URZ ;  /* 0x000000231d0872a5 */ /* 0x002fe4000f8e00ff */
[----:B------:R-:W-:Y:S02]  /*4230*/  USEL UR40, URZ, 0x1, UP5 ;  /* 0x00000001ff287887 */ /* 0x000fe4000a800000 */
[----:B------:R-:W-:Y:S02]  /*4240*/  UISETP.NE.U32.AND UP6, UPT, UR30, URZ, UPT ;  /* 0x000000ff1e00728c */ /* 0x000fe4000bfc5070 */
[----:B------:R-:W-:Y:S01]  /*4250*/  UISETP.NE.AND.EX UP5, UPT, UR5, URZ, UPT, UP0 ;  /* 0x000000ff0500728c */ /* 0x000fe2000bfa5300 */
[----:B------:R-:W-:Y:S01]  /*4260*/  UMOV UR24, 0x400 ;  /* 0x0000040000187882 */ /* 0x000fe20000000000 */
[----:B------:R-:W-:Y:S01]  /*4270*/  UISETP.NE.AND UP0, UPT, UR42, 0x1, UPT ;  /* 0x000000012a00788c */ /* 0x000fe2000bf05270 */
[----:B------:R-:W-:Y:S01]  /*4280*/  UMOV UR6, UR7 ;  /* 0x0000000700067c82 */ /* 0x000fe20008000000 */
[----:B------:R-:W-:Y:S01]  /*4290*/  UMOV UR38, UR9 ;  /* 0x0000000900267c82 */ /* 0x000fe20008000000 */
[----:B--2---:R-:W-:Y:S01]  /*42a0*/  UISETP.NE.AND UP0, UPT, UR15, 0x1, UPT ;  /* 0x000000010f00788c */ /* 0x004fe2000bf05270 */
[----:B------:R-:W-:Y:S01]  /*42b0*/  UMOV UR25, URZ ;  /* 0x000000ff00197c82 */ /* 0x000fe20008000000 */
[----:B------:R-:W-:-:S02]  /*42c0*/  UPLOP3.LUT UP4, UPT, UPT, UPT, UPT, 0x40, 0x4 ;  /* 0x000000000004789c */ /* 0x000fc40003f8e870 */
[----:B------:R-:W-:Y:S01]  /*42d0*/  UISETP.GE.AND UP2, UPT, UR42, 0x1, UPT ;  /* 0x000000012a00788c */ /* 0x000fe2000bf46270 */
[----:B------:R-:W1:Y:S01]  /*42e0*/  LDCU.64 UR16, c[0x0][0xb28] ;  /* 0x00016500ff1077ac */ /* 0x000e620008000a00 */
[----:B------:R-:W-:Y:S02]  /*42f0*/  ULEA UR24, UR54, UR24, 0x18 ;  /* 0x0000001836187291 */ /* 0x000fe4000f8ec0ff */
[----:B------:R-:W-:Y:S02]  /*4300*/  UISETP.NE.AND.EX UP6, UPT, UR31, URZ, UPT, UP6 ;  /* 0x000000ff1f00728c */ /* 0x000fe4000bfc5360 */
[----:B------:R-:W-:Y:S02]  /*4310*/  USHF.R.U32.HI UR39, URZ, UR33, UR6 ;  /* 0x00000021ff277299 */ /* 0x000fe40008011606 */
[----:B---3--:R-:W-:Y:S02]  /*4320*/  USHF.R.U32.HI UR38, URZ, UR41, UR38 ;  /* 0x00000029ff267299 */ /* 0x008fe40008011626 */
[----:B------:R-:W-:-:S02]  /*4330*/  UISETP.NE.AND UP0, UPT, UR34, 0x1, UPT ;  /* 0x000000012200788c */ /* 0x000fc4000bf05270 */
[----:B------:R-:W-:-:S11]  /*4340*/  UISETP.NE.AND UP3, UPT, UR4, 0x1, UPT ;  /* 0x000000010400788c */ /* 0x000fd6000bf65270 */
.L_x_83:
[C---:B------:R-:W-:Y:S02]  /*4350*/  LEA R8, R10.reuse, UR24, 0x3 ;  /* 0x000000180a087c11 */ /* 0x040fe4000f8e18ff */
[----:B------:R-:W-:Y:S02]  /*4360*/  SHF.L.U32 R0, R9, 0x1f, RZ ;  /* 0x0000001f09007819 */ /* 0x000fe400000006ff */
[----:B------:R-:W-:Y:S02]  /*4370*/  LEA R4, R10, UR24, 0x4 ;  /* 0x000000180a047c11 */ /* 0x000fe4000f8e20ff */
[----:B--2---:R-:W2:Y:S02]  /*4380*/  SYNCS.PHASECHK.TRANS64.TRYWAIT P0, [R8+URZ+0x80], R0 ;  /* 0x00008000080075a7 */ /* 0x004ea400080011ff */
[----:B--2---:R-:W-:Y:S05]  /*4390*/  @!P0 BRA `(.L_x_75) ;  /* 0x0000003800ec8947 */ /* 0x004fea0003800000 */
.L_x_149:
[----:B------:R-:W3:Y:S01]  /*43a0*/  LDS.128 R4, [R4+0x110] ;  /* 0x0001100004047984 */ /* 0x000ee20000000c00 */
[----:B------:R-:W-:Y:S01]  /*43b0*/  UISETP.GE.AND UP0, UPT, UR42, 0x1, UPT ;  /* 0x000000012a00788c */ /* 0x000fe2000bf06270 */
[----:B------:R-:W-:Y:S01]  /*43c0*/  @!PT LDS RZ, [RZ] ;  /* 0x00000000fffff984 */ /* 0x000fe20000000800 */
[----:B------:R-:W-:Y:S01]  /*43d0*/  @!PT LDS RZ, [RZ] ;  /* 0x00000000fffff984 */ /* 0x000fe20000000800 */
[----:B------:R-:W-:Y:S01]  /*43e0*/  @!PT LDS RZ, [RZ] ;  /* 0x00000000fffff984 */ /* 0x000fe20000000800 */
[----:B------:R-:W-:Y:S01]  /*43f0*/  @!PT LDS RZ, [RZ] ;  /* 0x00000000fffff984 */ /* 0x000fe20000000800 */
[----:B------:R4:W-:Y:S06]  /*4400*/  MEMBAR.ALL.CTA ;  /* 0x0000000000007992 */ /* 0x0009ec0000008000 */
[----:B----4-:R-:W4:Y:S01]  /*4410*/  FENCE.VIEW.ASYNC.S ;  /* 0x00000000000073c6 */ /* 0x010f220000000000 */
[----:B---3--:R-:W-:Y:S11]  /*4420*/  LOP3.LUT P0, RZ, R6, 0x1, RZ, 0xc0, !PT ;  /* 0x0000000106ff7812 */ /* 0x008ff6000780c0ff */
[----:B------:R-:W-:Y:S02]  /*4430*/  @!UPT UIADD3 URZ, UPT, UPT, URZ, URZ, URZ ;  /* 0x000000fffffff290 */ /* 0x000fe4000fffe0ff */
[----:B----4-:R-:W-:Y:S01]  /*4440*/  VOTEU.ANY UP2, P0 ;  /* 0x0000000000ff7886 */ /* 0x010fe20000040100 */
[----:B------:R-:W-:Y:S11]  /*4450*/  PLOP3.LUT P0, PT, PT, PT, UP2, 0x80, 0x8 ;  /* 0x000000000008781c */ /* 0x000ff60003f0f028 */
[----:B------:R-:W-:Y:S02]  /*4460*/  @!UPT UIADD3 URZ, UPT, UPT, URZ, URZ, URZ ;  /* 0x000000fffffff290 */ /* 0x000fe4000fffe0ff */
[----:B--2---:R-:W-:Y:S02]  /*4470*/  @P0 SHF.R.U32.HI R0, RZ, 0x10, R5 ;  /* 0x00000010ff000819 */ /* 0x004fe40000011605 */
[----:B------:R-:W-:Y:S02]  /*4480*/  @P0 MOV R2, R4 ;  /* 0x0000000400020202 */ /* 0x000fe40000000f00 */
[----:B------:R-:W-:Y:S01]  /*4490*/  @P0 R2UR UR4, R0 ;  /* 0x00000000000402ca */ /* 0x000fe200000e0000 */
[----:B------:R-:W-:Y:S01]  /*44a0*/  VIADD R0, R8, 0x90 ;  /* 0x0000009008007836 */ /* 0x000fe20000000000 */
[----:B------:R-:W-:Y:S02]  /*44b0*/  @P0 LOP3.LUT R4, R5, 0xffff, RZ, 0xc0, !PT ;  /* 0x0000ffff05040812 */ /* 0x000fe400078ec0ff */
[----:B------:R-:W-:Y:S02]  /*44c0*/  @P0 R2UR UR6, R2 ;  /* 0x00000000020602ca */ /* 0x000fe400000e0000 */
[----:B------:R-:W-:Y:S02]  /*44d0*/  PRMT R0, RZ, 0x654, R0 ;  /* 0x00000654ff007816 */ /* 0x000fe40000000000 */
[----:B------:R-:W-:Y:S02]  /*44e0*/  @P0 R2UR UR5, R4 ;  /* 0x00000000040502ca */ /* 0x000fe400000e0000 */
[----:B------:R2:W-:Y:S03]  /*44f0*/  SYNCS.ARRIVE.TRANS64.RED.A1T0 RZ, [R0+URZ], RZ ;  /* 0x000000ff00ff79a7 */ /* 0x0005e600081004ff */
[----:B------:R-:W-:Y:S04]  /*4500*/  @UP2 UMOV UR28, UR4 ;  /* 0x00000004001c2c82 */ /* 0x000fe80008000000 */
[----:B------:R-:W-:Y:S04]  /*4510*/  @UP2 UMOV UR14, UR6 ;  /* 0x00000006000e2c82 */ /* 0x000fe80008000000 */
[----:B------:R-:W-:Y:S01]  /*4520*/  @UP2 UMOV UR13, UR5 ;  /* 0x00000005000d2c82 */ /* 0x000fe20008000000 */
[----:B------:R-:W-:Y:S05]  /*4530*/  BRA.U !UP0, `(.L_x_76) ;  /* 0x0000000108c07547 */ /* 0x000fea000b800000 */
[----:B------:R-:W-:Y:S02]  /*4540*/  UIMAD.WIDE.U32 UR8, UR13, UR35, URZ ;  /* 0x000000230d0872a5 */ /* 0x000fe4000f8e00ff */
[----:B------:R-:W-:Y:S02]  /*4550*/  UP2UR UR12, UPR, URZ, 0x4 ;  /* 0x00000004ff0c7883 */ /* 0x000fe40008000000 */
[----:B------:R-:W-:Y:S02]  /*4560*/  UISETP.NE.AND UP2, UPT, UR34, 0x1, UPT ;  /* 0x000000012200788c */ /* 0x000fe4000bf45270 */
[----:B------:R-:W-:Y:S02]  /*4570*/  UIMAD.WIDE.U32 UR10, UR14, UR32, URZ ;  /* 0x000000200e0a72a5 */ /* 0x000fe4000f8e00ff */
[----:B------:R-:W-:Y:S02]  /*4580*/  USEL UR4, UR29, UR38, !UP2 ;  /* 0x000000261d047287 */ /* 0x000fe4000d000000 */
[----:B------:R-:W-:Y:S02]  /*4590*/  UISETP.NE.AND UP0, UPT, UR15, 0x1, UPT ;  /* 0x000000010f00788c */ /* 0x000fe4000bf05270 */
[----:B------:R-:W-:Y:S02]  /*45a0*/  UP2UR UR22, UPR, URZ, 0x2 ;  /* 0x00000002ff167883 */ /* 0x000fe40008000000 */
[----:B------:R-:W-:Y:S02]  /*45b0*/  UISETP.NE.AND UP1, UPT, UR42, 0x1, UPT ;  /* 0x000000012a00788c */ /* 0x000fe4000bf25270 */
[----:B-1----:R-:W-:Y:S02]  /*45c0*/  UIMAD.WIDE.U32 UR18, UR4, UR16, URZ ;  /* 0x00000010041272a5 */ /* 0x002fe4000f8e00ff */
[----:B------:R-:W-:Y:S01]  /*45d0*/  USEL UR7, UR37, UR39, !UP0 ;  /* 0x0000002725077287 */ /* 0x000fe2000c000000 */
[----:B------:R-:W-:Y:S02]  /*45e0*/  UMOV UR5, UR9 ;  /* 0x0000000900057c82 */ /* 0x000fe40008000000 */
[----:B------:R-:W-:Y:S02]  /*45f0*/  USHF.R.U32.HI UR6, URZ, UR41, UR5 ;  /* 0x00000029ff067299 */ /* 0x000fe40008011605 */
[----:B------:R-:W-:Y:S02]  /*4600*/  UIMAD.WIDE.U32 UR20, UR7, UR16, URZ ;  /* 0x00000010071472a5 */ /* 0x000fe4000f8e00ff */
[----:B------:R-:W-:Y:S02]  /*4610*/  USEL UR6, UR13, UR6, !UP2 ;  /* 0x000000060d067287 */ /* 0x000fe4000d000000 */
[----:B------:R-:W-:Y:S01]  /*4620*/  UISETP.NE.AND UP2, UPT, UR12, URZ, UPT ;  /* 0x000000ff0c00728c */ /* 0x000fe2000bf45270 */
[----:B------:R-:W-:Y:S01]  /*4630*/  UMOV UR5, UR11 ;  /* 0x0000000b00057c82 */ /* 0x000fe20008000000 */
[----:B------:R-:W-:Y:S02]  /*4640*/  UIMAD.WIDE.U32 UR10, UR6, UR16, URZ ;  /* 0x00000010060a72a5 */ /* 0x000fe4000f8e00ff */
[----:B------:R-:W-:Y:S03]  /*4650*/  USHF.R.U32.HI UR8, URZ, UR33, UR5 ;  /* 0x00000021ff087299 */ /* 0x000fe60008011605 */
[----:B------:R-:W-:Y:S02]  /*4660*/  UMOV UR5, UR19 ;  /* 0x0000001300057c82 */ /* 0x000fe40008000000 */
[----:B------:R-:W-:Y:S03]  /*4670*/  @UP1 USHF.R.U32.HI UR4, URZ, UR17, UR5 ;  /* 0x00000011ff041299 */ /* 0x000fe60008011605 */
[----:B------:R-:W-:Y:S01]  /*4680*/  UMOV UR5, UR21 ;  /* 0x0000001500057c82 */ /* 0x000fe20008000000 */
[----:B------:R-:W-:Y:S02]  /*4690*/  UIMAD UR4, UR42, UR4, URZ ;  /* 0x000000042a0472a4 */ /* 0x000fe4000f8e02ff */
[----:B------:R-:W-:Y:S02]  /*46a0*/  @UP1 USHF.R.U32.HI UR7, URZ, UR17, UR5 ;  /* 0x00000011ff071299 */ /* 0x000fe40008011605 */
[----:B------:R-:W-:Y:S02]  /*46b0*/  USEL UR5, UR14, UR8, !UP0 ;  /* 0x000000080e057287 */ /* 0x000fe4000c000000 */
[----:B------:R-:W-:Y:S02]  /*46c0*/  UIMAD UR8, UR42, UR7, URZ ;  /* 0x000000072a0872a4 */ /* 0x000fe4000f8e02ff */
[----:B------:R-:W-:Y:S03]  /*46d0*/  UISETP.GE.AND UP0, UPT, UR6, UR4, UPT ;  /* 0x000000040600728c */ /* 0x000fe6000bf06270 */
[----:B------:R-:W-:Y:S01]  /*46e0*/  UMOV UR4, UR11 ;  /* 0x0000000b00047c82 */ /* 0x000fe20008000000 */
[----:B------:R-:W-:Y:S02]  /*46f0*/  UISETP.GE.OR UP0, UPT, UR5, UR8, UP0 ;  /* 0x000000080500728c */ /* 0x000fe40008706670 */
[----:B------:R-:W-:Y:S02]  /*4700*/  USHF.R.U32.HI UR4, URZ, UR17, UR4 ;  /* 0x00000011ff047299 */ /* 0x000fe40008011604 */
[----:B------:R-:W-:Y:S02]  /*4710*/  UIMAD.WIDE.U32 UR8, UR5, UR16, URZ ;  /* 0x00000010050872a5 */ /* 0x000fe4000f8e00ff */
[----:B------:R-:W-:Y:S04]  /*4720*/  USEL UR10, UR6, UR4, !UP1 ;  /* 0x00000004060a7287 */ /* 0x000fe8000c800000 */
[----:B------:R-:W-:Y:S01]  /*4730*/  UIADD3 UR11, UPT, UPT, -UR10, URZ, URZ ;  /* 0x000000ff0a0b7290 */ /* 0x000fe2000fffe1ff */
[----:B------:R-:W-:Y:S02]  /*4740*/  @!UP0 UMOV UR4, UR9 ;  /* 0x0000000900048c82 */ /* 0x000fe40008000000 */
[----:B------:R-:W-:Y:S02]  /*4750*/  @!UP0 USHF.R.U32.HI UR4, URZ, UR17, UR4 ;  /* 0x00000011ff048299 */ /* 0x000fe40008011604 */
[----:B------:R-:W-:Y:S02]  /*4760*/  UIMAD UR8, UR42, UR11, UR6 ;  /* 0x0000000b2a0872a4 */ /* 0x000fe4000f8e0206 */
[----:B------:R-:W-:Y:S02]  /*4770*/  @!UP0 USEL UR4, UR5, UR4, !UP1 ;  /* 0x0000000405048287 */ /* 0x000fe4000c800000 */
[----:B------:R-:W-:Y:S02]  /*4780*/  UISETP.NE.AND UP1, UPT, UR22, URZ, UPT ;  /* 0x000000ff1600728c */ /* 0x000fe4000bf25270 */
[----:B------:R-:W-:Y:S02]  /*4790*/  @!UP0 UIMAD UR8, UR7, UR8, UR4 ;  /* 0x00000008070882a4 */ /* 0x000fe4000f8e0204 */
[----:B------:R-:W-:Y:S02]  /*47a0*/  @!UP0 UIADD3 UR9, UPT, UPT, UR10, -UR4, URZ ;  /* 0x800000040a098290 */ /* 0x000fe4000fffe0ff */
[----:B------:R-:W-:Y:S02]  /*47b0*/  UIADD3 UR4, UPT, UPT, -UR5, URZ, URZ ;  /* 0x000000ff05047290 */ /* 0x000fe4000fffe1ff */
[----:B------:R-:W-:Y:S02]  /*47c0*/  UIADD3 UR7, UPT, UPT, -UR6, URZ, URZ ;  /* 0x000000ff06077290 */ /* 0x000fe4000fffe1ff */
[----:B------:R-:W-:Y:S02]  /*47d0*/  @!UP0 UIMAD UR6, UR9, UR42, UR5 ;  /* 0x0000002a090682a4 */ /* 0x000fe4000f8e0205 */
[----:B------:R-:W-:Y:S02]  /*47e0*/  UIMAD UR14, UR15, UR4, UR14 ;  /* 0x000000040f0e72a4 */ /* 0x000fe4000f8e020e */
[----:B------:R-:W-:Y:S01]  /*47f0*/  UIMAD UR13, UR34, UR7, UR13 ;  /* 0x00000007220d72a4 */ /* 0x000fe2000f8e020d */
[----:B------:R-:W-:Y:S02]  /*4800*/  @!UP0 UMOV UR5, UR8 ;  /* 0x0000000800058c82 */ /* 0x000fe40008000000 */
[----:B------:R-:W-:Y:S02]  /*4810*/  UIMAD UR14, UR5, UR15, UR14 ;  /* 0x0000000f050e72a4 */ /* 0x000fe4000f8e020e */
[----:B------:R-:W-:Y:S11]  /*4820*/  UIMAD UR13, UR6, UR34, UR13 ;  /* 0x00000022060d72a4 */ /* 0x000ff6000f8e020d */
[----:B------:R-:W-:Y:S01]  /*4830*/  @!UPT UIADD3 URZ, UPT, UPT, URZ, URZ, URZ ;  /* 0x000000fffffff290 */ /* 0x000fe2000fffe0ff */
.L_x_76:
[----:B------:R-:W3:Y:S01]  /*4840*/  @!UP3 LDCU.128 UR20, c[0x0][0xb10] ;  /* 0x00016200ff14b7ac */ /* 0x000ee20008000c00 */
[----:B------:R-:W-:Y:S04]  /*4850*/  ISETP.NE.U32.AND P0, PT, RZ, UR30, PT ;  /* 0x0000001eff007c0c */ /* 0x000fe8000bf05070 */
[----:B------:R-:W-:Y:S01]  /*4860*/  ISETP.NE.AND.EX P0, PT, RZ, UR31, PT, P0 ;  /* 0x0000001fff007c0c */ /* 0x000fe2000bf05300 */
[----:B------:R-:W4:Y:S01]  /*4870*/  @!UP3 LDCU UR5, c[0x0][0xb0c] ;  /* 0x00016180ff05b7ac */ /* 0x000f220008000800 */
[----:B------:R-:W-:Y:S02]  /*4880*/  USHF.L.U32 UR11, UR26, 0x6, URZ ;  /* 0x000000061a0b7899 */ /* 0x000fe400080006ff */
[----:B------:R-:W-:Y:S02]  /*4890*/  USHF.L.U32 UR10, UR27, 0x6, URZ ;  /* 0x000000061b0a7899 */ /* 0x000fe400080006ff */
[----:B---3--:R-:W-:Y:S07]  /*48a0*/  UIMAD.WIDE.U32 UR6, UR14, UR20, URZ ;  /* 0x000000140e0672a5 */ /* 0x008fee000f8e00ff */
[----:B------:R-:W-:Y:S01]  /*48b0*/  @!UP3 UMOV UR4, UR7 ;  /* 0x000000070004bc82 */ /* 0x000fe20008000000 */
[----:B----4-:R-:W-:Y:S02]  /*48c0*/  @!UP3 UISETP.NE.AND UP0, UPT, UR5, 0x1, UPT ;  /* 0x000000010500b88c */ /* 0x010fe4000bf05270 */
[----:B------:R-:W-:Y:S02]  /*48d0*/  @!UP3 USHF.R.U32.HI UR4, URZ, UR21, UR4 ;  /* 0x00000015ff04b299 */ /* 0x000fe40008011604 */
[----:B------:R-:W-:Y:S02]  /*48e0*/  UIMAD.WIDE.U32 UR6, UR13, UR23, URZ ;  /* 0x000000170d0672a5 */ /* 0x000fe4000f8e00ff */
[----:B------:R-:W-:Y:S02]  /*48f0*/  @!UP3 USEL UR8, UR14, UR4, !UP0 ;  /* 0x000000040e08b287 */ /* 0x000fe4000c000000 */
[----:B------:R-:W-:Y:S03]  /*4900*/  @!UP3 UISETP.NE.AND UP0, UPT, UR22, 0x1, UPT ;  /* 0x000000011600b88c */ /* 0x000fe6000bf05270 */
[----:B------:R-:W-:Y:S02]  /*4910*/  @!UP3 UMOV UR6, UR7 ;  /* 0x000000070006bc82 */ /* 0x000fe40008000000 */
[----:B------:R-:W3:Y:S02]  /*4920*/  @!UP3 LDCU UR4, c[0x0][0xb20] ;  /* 0x00016400ff04b7ac */ /* 0x000ee40008000800 */
[----:B---3--:R-:W-:Y:S04]  /*4930*/  @!UP3 USHF.R.U32.HI UR6, URZ, UR4, UR6 ;  /* 0x00000004ff06b299 */ /* 0x008fe80008011606 */
[----:B------:R-:W-:Y:S04]  /*4940*/  @!UP3 USEL UR6, UR13, UR6, !UP0 ;  /* 0x000000060d06b287 */ /* 0x000fe8000c000000 */
[----:B------:R-:W-:Y:S02]  /*4950*/  @!UP3 UIADD3 UR4, UPT, UPT, -UR8, UR6, URZ ;  /* 0x000000060804b290 */ /* 0x000fe4000fffe1ff */
[----:B------:R-:W-:Y:S02]  /*4960*/  @!UP3 UIADD3 UR6, UPT, UPT, UR8, -UR6, URZ ;  /* 0x800000060806b290 */ /* 0x000fe4000fffe0ff */
[----:B------:R-:W-:Y:S02]  /*4970*/  @!UP3 UIMAD UR14, UR4, UR5, UR14 ;  /* 0x00000005040eb2a4 */ /* 0x000fe4000f8e020e */
[----:B------:R-:W-:Y:S01]  /*4980*/  @!UP3 UIMAD UR13, UR6, UR22, UR13 ;  /* 0x00000016060db2a4 */ /* 0x000fe2000f8e020d */
[----:B------:R-:W-:Y:S11]  /*4990*/  BRA.U UP4, `(.L_x_77) ;  /* 0x0000000104107547 */ /* 0x000ff6000b800000 */
[----:B------:R-:W-:Y:S04]  /*49a0*/  MOV R2, UR40 ;  /* 0x0000002800027c02 */ /* 0x000fe80008000f00 */
[----:B------:R-:W-:Y:S04]  /*49b0*/  SHF.L.U32 R2, R2, 0x1f, RZ ;  /* 0x0000001f02027819 */ /* 0x000fe800000006ff */
[----:B------:R-:W3:Y:S02]  /*49c0*/  SYNCS.PHASECHK.TRANS64.TRYWAIT P1, [UR24+0x78], R2 ;  /* 0x00007802ff0075a7 */ /* 0x000ee40008021118 */
[----:B---3--:R-:W-:Y:S05]  /*49d0*/  @!P1 BRA `(.L_x_78) ;  /* 0x0000003400709947 */ /* 0x008fea0003800000 */
.L_x_77:
[----:B------:R-:W-:Y:S05]  /*49e0*/  BRA.U !UP6, `(.L_x_79) ;  /* 0x000000010e387547 */ /* 0x000fea000b800000 */
[----:B------:R-:W-:Y:S01]  /*49f0*/  UPLOP3.LUT UP1, UPT, UPT, UPT, UP5, 0x80, 0x8 ;  /* 0x000000000008789c */ /* 0x000fe20003f2f050 */
[----:B--2---:R-:W-:Y:S01]  /*4a00*/  HFMA2 R0, -RZ, RZ, 0, 5.9604644775390625e-08 ;  /* 0x00000001ff007431 */ /* 0x004fe200000001ff */
[----:B------:R-:W2:Y:S01]  /*4a10*/  LDCU.64 UR8, c[0x0][0x358] ;  /* 0x00006b00ff0877ac */ /* 0x000ea20008000a00 */
[----:B------:R-:W-:Y:S03]  /*4a20*/  IMAD.MOV.U32 R45, RZ, RZ, 0x1 ;  /* 0x00000001ff2d7424 */ /* 0x000fe600078e00ff */
[----:B------:R-:W-:Y:S05]  /*4a30*/  PLOP3.LUT P1, PT, PT, PT, UP1, 0x80, 0x8 ;  /* 0x000000000008781c */ /* 0x000fea0003f2f018 */
[----:B------:R-:W3:Y:S01]  /*4a40*/  @UP1 LDCU.64 UR4, c[0x0][0x888] ;  /* 0x00011100ff0417ac */ /* 0x000ee20008000a00 */
[----:B------:R-:W-:Y:S07]  /*4a50*/  @UP1 UIMAD UR6, UR36, UR30, URZ ;  /* 0x0000001e240612a4 */ /* 0x000fee000f8e02ff */
[----:B------:R-:W-:Y:S01]  /*4a60*/  @!P1 PRMT R45, R0, 0x7610, R45 ;  /* 0x00007610002d9816 */ /* 0x000fe2000000002d */
[----:B---3--:R-:W-:Y:S06]  /*4a70*/  @UP1 UIMAD.WIDE UR4, UR6, 0x4, UR4 ;  /* 0x00000004060418a5 */ /* 0x008fec000f8e0204 */
[----:B-----5:R-:W-:Y:S01]  /*4a80*/  IMAD.U32 R26, RZ, RZ, UR4 ;  /* 0x00000004ff1a7e24 */ /* 0x020fe2000f8e00ff */
[----:B------:R-:W-:Y:S04]  /*4a90*/  MOV R27, UR5 ;  /* 0x00000005001b7c02 */ /* 0x000fe80008000f00 */
[----:B------:R-:W3:Y:S01]  /*4aa0*/  @!UP1 LDCU UR4, c[0x0][0x880] ;  /* 0x00011000ff0497ac */ /* 0x000ee20008000800 */
[----:B--2---:R4:W5:Y:S02]  /*4ab0*/  @P1 LDG.E R26, desc[UR8][R26.64] ;  /* 0x000000081a1a1981 */ /* 0x004964000c1e1900 */
[----:B---34-:R-:W-:Y:S07]  /*4ac0*/  @!P1 IMAD.U32 R26, RZ, RZ, UR4 ;  /* 0x00000004ff1a9e24 */ /* 0x018fee000f8e00ff */
.L_x_79:
[----:B-----5:R-:W-:Y:S01]  /*4ad0*/  @!P0 FSETP.EQ.AND P2, PT, R26, RZ, PT ;  /* 0x000000ff1a00820b */ /* 0x020fe20003f42000 */
[----:B------:R-:W-:Y:S01]  /*4ae0*/  @!UPT UIADD3 URZ, UPT, UPT, URZ, URZ, URZ ;  /* 0x000000fffffff290 */ /* 0x000fe2000fffe0ff */
[----:B------:R-:W-:Y:S11]  /*4af0*/  @!P0 BRA `(.L_x_80) ;  /* 0x0000000000148947 */ /* 0x000ff60003800000 */
[----:B------:R-:W-:Y:S02]  /*4b00*/  LOP3.LUT P0, RZ, R45, 0xff, RZ, 0xc0, !PT ;  /* 0x000000ff2dff7812 */ /* 0x000fe4000780c0ff */
[----:B------:R-:W-:Y:S04]  /*4b10*/  PLOP3.LUT P2, PT, PT, PT, UP1, 0x80, 0x8 ;  /* 0x000000000008781c */ /* 0x000fe80003f4f018 */
[----:B------:R-:W-:Y:S07]  /*4b20*/  PLOP3.LUT P2, PT, P2, PT, PT, 0x8, 0x80 ;  /* 0x000000000080781c */ /* 0x000fee000174e170 */
[----:B------:R-:W-:Y:S11]  /*4b30*/  @P0 FSETP.EQ.AND P2, PT, R26, RZ, PT ;  /* 0x000000ff1a00020b */ /* 0x000ff60003f42000 */
[----:B------:R-:W-:Y:S02]  /*4b40*/  @!UPT UIADD3 URZ, UPT, UPT, URZ, URZ, URZ ;  /* 0x000000fffffff290 */ /* 0x000fe4000fffe0ff */
.L_x_80:
[----:B------:R-:W-:Y:S01]  /*4b50*/  ULEA UR4, UR25, UR24, 0x3 ;  /* 0x0000001819047291 */ /* 0x000fe2000f8e18ff */
[----:B--2---:R-:W-:Y:S02]  /*4b60*/  SHF.L.U32 R2, R11, 0x1f, RZ ;  /* 0x0000001f0b027819 */ /* 0x004fe400000006ff */
[----:B------:R-:W-:Y:S04]  /*4b70*/  ELECT P1, URZ, PT ;  /* 0x0000000000ff782f */ /* 0x000fe80003820000 */
[----:B------:R-:W-:Y:S02]  /*4b80*/  PLOP3.LUT P1, PT, P2, P1, PT, 0xf2, 0x2f ;  /* 0x00000000002f781c */ /* 0x000fe40001723e72 */
[----:B------:R-:W2:Y:S02]  /*4b90*/  SYNCS.PHASECHK.TRANS64.TRYWAIT P0, [UR4+0x58], R2 ;  /* 0x00005802ff0075a7 */ /* 0x000ea40008001104 */
[----:B--2---:R-:W-:Y:S09]  /*4ba0*/  @!P0 BRA `(.L_x_81) ;  /* 0x0000003400148947 */ /* 0x004ff20003800000 */
.L_x_152:
[----:B------:R-:W-:Y:S01]  /*4bb0*/  VOTEU.ALL UP0, P1 ;  /* 0x0000000000ff7886 */ /* 0x000fe20000800000 */
[----:B--2---:R-:W-:Y:S01]  /*4bc0*/  @!P1 IADD3 R2, P0, PT, R12, 0x580, RZ ;  /* 0x000005800c029810 */ /* 0x004fe20007f1e0ff */
[----:B------:R-:W-:Y:S01]  /*4bd0*/  UIADD3 UR9, UPT, UPT, UR4, 0x40, URZ ;  /* 0x0000004004097890 */ /* 0x000fe2000fffe0ff */
[----:B------:R-:W-:Y:S01]  /*4be0*/  VIADD R10, R10, 0x1 ;  /* 0x000000010a0a7836 */ /* 0x000fe20000000000 */
[----:B------:R-:W-:Y:S01]  /*4bf0*/  UMOV UR22, 0x0 ;  /* 0x0000000000167882 */ /* 0x000fe20000000000 */
[----:B------:R-:W-:Y:S01]  /*4c00*/  @!UP0 ULEA UR5, UR25, UR24, 0xc ;  /* 0x0000001819058291 */ /* 0x000fe2000f8e60ff */
[----:B------:R-:W-:Y:S01]  /*4c10*/  @!P1 IMAD.X R0, RZ, RZ, R13, P0 ;  /* 0x000000ffff009224 */ /* 0x000fe200000e060d */
[----:B------:R-:W-:Y:S01]  /*4c20*/  @!P1 R2UR UR7, R2 ;  /* 0x00000000020792ca */ /* 0x000fe200000e0000 */
[----:B------:R-:W-:Y:S01]  /*4c30*/  @!P1 IMAD.MOV.U32 R2, RZ, RZ, 0x1000 ;  /* 0x00001000ff029424 */ /* 0x000fe200078e00ff */
[----:B------:R-:W-:Y:S02]  /*4c40*/  @!UP0 UIADD3 UR8, UPT, UPT, UR5, 0x200, URZ ;  /* 0x0000020005088890 */ /* 0x000fe4000fffe0ff */
[----:B------:R-:W-:Y:S01]  /*4c50*/  UIADD3 UR5, UPT, UPT, UR25, 0x1, URZ ;  /* 0x0000000119057890 */ /* 0x000fe2000fffe0ff */
[----:B------:R-:W-:Y:S01]  /*4c60*/  UMOV UR23, 0x10000000 ;  /* 0x1000000000177882 */ /* 0x000fe20000000000 */
[----:B------:R-:W-:Y:S02]  /*4c70*/  UMOV UR12, UR36 ;  /* 0x00000024000c7c82 */ /* 0x000fe40008000000 */
[----:B------:R-:W-:Y:S04]  /*4c80*/  UISETP.NE.AND UP0, UPT, UR5, 0x3, UPT ;  /* 0x000000030500788c */ /* 0x000fe8000bf05270 */
[----:B------:R-:W-:Y:S01]  /*4c90*/  USEL UR6, UR5, URZ, UP0 ;  /* 0x000000ff05067287 */ /* 0x000fe20008000000 */
[----:B------:R-:W-:Y:S01]  /*4ca0*/  @!P1 R2UR UR5, R0 ;  /* 0x00000000000592ca */ /* 0x000fe200000e0000 */
[----:B------:R-:W-:Y:S01]  /*4cb0*/  IMAD.U32 R4, RZ, RZ, UR7 ;  /* 0x00000007ff047e24 */ /* 0x000fe2000f8e00ff */
[----:B------:R-:W-:Y:S02]  /*4cc0*/  USEL UR20, URZ, 0x1, UP0 ;  /* 0x00000001ff147887 */ /* 0x000fe40008000000 */
[----:B------:R-:W-:Y:S01]  /*4cd0*/  VOTEU.ALL UP0, P1 ;  /* 0x0000000000ff7886 */ /* 0x000fe20000800000 */
[----:B------:R-:W-:Y:S01]  /*4ce0*/  UPRMT UR7, UR54, 0x654, UR9 ;  /* 0x0000065436077896 */ /* 0x000fe20008000009 */
[----:B------:R-:W-:Y:S02]  /*4cf0*/  @!P1 R2UR UR18, R4 ;  /* 0x00000000041292ca */ /* 0x000fe400000e0000 */
[----:B------:R-:W-:Y:S04]  /*4d00*/  LOP3.LUT R11, R11, UR20, RZ, 0x3c, !PT ;  /* 0x000000140b0b7c12 */ /* 0x000fe8000f8e3cff */
[----:B------:R-:W-:Y:S01]  /*4d10*/  SHF.L.U32 R0, R11, 0x1f, RZ ;  /* 0x0000001f0b007819 */ /* 0x000fe200000006ff */
[----:B------:R-:W-:Y:S01]  /*4d20*/  IMAD.U32 R5, RZ, RZ, UR5 ;  /* 0x00000005ff057e24 */ /* 0x000fe2000f8e00ff */
[----:B------:R-:W-:Y:S04]  /*4d30*/  ULEA UR5, UR6, UR24, 0x3 ;  /* 0x0000001806057291 */ /* 0x000fe8000f8e18ff */
[----:B------:R-:W-:Y:S11]  /*4d40*/  @!P1 R2UR UR19, R5 ;  /* 0x00000000051392ca */ /* 0x000ff600000e0000 */
[----:B------:R-:W-:Y:S02]  /*4d50*/  @!UPT UIADD3 URZ, UPT, UPT, URZ, URZ, URZ ;  /* 0x000000fffffff290 */ /* 0x000fe4000fffe0ff */
[----:B------:R2:W-:Y:S01]  /*4d60*/  @!UP0 UTMALDG.3D [UR8], [UR18], desc[UR22] ;  /* 0x00001608120085b4 */ /* 0x0005e20008011000 */
[----:B------:R2:W-:Y:S01]  /*4d70*/  @!P1 SYNCS.ARRIVE.TRANS64.RED.A0TR RZ, [UR4+0x40], R2 ;  /* 0x00004002ffff99a7 */ /* 0x0005e20008300404 */
[----:B------:R-:W-:Y:S01]  /*4d80*/  SYNCS.ARRIVE.TRANS64.RED.A1T0 RZ, [UR7], RZ ;  /* 0x000000ffffff79a7 */ /* 0x000fe20008100407 */
[----:B------:R-:W3:Y:S02]  /*4d90*/  SYNCS.PHASECHK.TRANS64.TRYWAIT P0, [UR5+0x58], R0 ;  /* 0x00005800ff0075a7 */ /* 0x000ee40008001105 */
[----:B--23--:R-:W-:Y:S05]  /*4da0*/  @!P0 BRA `(.L_x_82) ;  /* 0x0000003000ac8947 */ /* 0x00cfea0003800000 */
.L_x_154:
[----:B------:R-:W-:Y:S01]  /*4db0*/  UIADD3 UR9, UPT, UPT, UR5, 0x40, URZ ;  /* 0x0000004005097890 */ /* 0x000fe2000fffe0ff */
[----:B--2---:R-:W-:Y:S01]  /*4dc0*/  @!P1 IADD3 R2, P0, PT, R12, 0x580, RZ ;  /* 0x000005800c029810 */ /* 0x004fe20007f1e0ff */
[----:B------:R-:W-:Y:S01]  /*4dd0*/  UPLOP3.LUT UP4, UPT, UPT, UPT, UPT, 0x80, 0x8 ;  /* 0x000000000008789c */ /* 0x000fe20003f8f070 */
[----:B------:R-:W-:Y:S01]  /*4de0*/  R2UR UR22, R47 ;  /* 0x000000002f1672ca */ /* 0x000fe200000e0000 */
[----:B------:R-:W-:Y:S01]  /*4df0*/  UMOV UR20, 0x0 ;  /* 0x0000000000147882 */ /* 0x000fe20000000000 */
[----:B------:R-:W-:Y:S01]  /*4e00*/  UMOV UR21, 0x10000000 ;  /* 0x1000000000157882 */ /* 0x000fe20000000000 */
[----:B------:R-:W-:Y:S01]  /*4e10*/  UMOV UR12, UR36 ;  /* 0x00000024000c7c82 */ /* 0x000fe20008000000 */
[----:B------:R-:W-:Y:S01]  /*4e20*/  VOTEU.ALL UP0, P1 ;  /* 0x0000000000ff7886 */ /* 0x000fe20000800000 */
[----:B------:R-:W-:Y:S01]  /*4e30*/  @!P1 IMAD.X R0, RZ, RZ, R13, P0 ;  /* 0x000000ffff009224 */ /* 0x000fe200000e060d */
[----:B------:R-:W-:Y:S01]  /*4e40*/  R2UR UR19, R48 ;  /* 0x00000000301372ca */ /* 0x000fe200000e0000 */
[----:B------:R-:W-:Y:S01]  /*4e50*/  UMOV UR36, UR28 ;  /* 0x0000001c00247c82 */ /* 0x000fe20008000000 */
[C---:B------:R-:W-:Y:S01]  /*4e60*/  ISETP.NE.AND P0, PT, R10.reuse, 0x2, PT ;  /* 0x000000020a00780c */ /* 0x040fe20003f05270 */
[----:B------:R-:W-:Y:S02]  /*4e70*/  @!UP0 ULEA UR4, UR6, UR24, 0xc ;  /* 0x0000001806048291 */ /* 0x000fe4000f8e60ff */
[----:B------:R-:W-:Y:S01]  /*4e80*/  @!UP0 UIADD3 UR10, UPT, UPT, UR10, 0x20, URZ ;  /* 0x000000200a0a8890 */ /* 0x000fe2000fffe0ff */
[----:B------:R-:W-:Y:S01]  /*4e90*/  SEL R10, R10, RZ, P0 ;  /* 0x000000ff0a0a7207 */ /* 0x000fe20000000000 */
[----:B------:R-:W-:Y:S02]  /*4ea0*/  @!UP0 UIADD3 UR8, UPT, UPT, UR4, 0x200, URZ ;  /* 0x0000020004088890 */ /* 0x000fe4000fffe0ff */
[----:B------:R-:W-:Y:S01]  /*4eb0*/  UIADD3 UR4, UPT, UPT, UR6, 0x1, URZ ;  /* 0x0000000106047890 */ /* 0x000fe2000fffe0ff */
[----:B------:R-:W-:Y:S01]  /*4ec0*/  @!P1 R2UR UR6, R2 ;  /* 0x00000000020692ca */ /* 0x000fe200000e0000 */
[----:B------:R-:W-:Y:S02]  /*4ed0*/  UIADD3 UR27, UPT, UPT, UR13, UR22, URZ ;  /* 0x000000160d1b7290 */ /* 0x000fe4000fffe0ff */
[----:B------:R-:W-:Y:S02]  /*4ee0*/  UISETP.NE.AND UP0, UPT, UR4, 0x3, UPT ;  /* 0x000000030400788c */ /* 0x000fe4000bf05270 */
[----:B------:R-:W-:Y:S02]  /*4ef0*/  UIADD3 UR26, UPT, UPT, UR14, UR19, URZ ;  /* 0x000000130e1a7290 */ /* 0x000fe4000fffe0ff */
[----:B------:R-:W-:Y:S01]  /*4f00*/  USEL UR25, UR4, URZ, UP0 ;  /* 0x000000ff04197287 */ /* 0x000fe20008000000 */
[----:B------:R-:W-:Y:S01]  /*4f10*/  @!P1 R2UR UR4, R0 ;  /* 0x00000000000492ca */ /* 0x000fe200000e0000 */
[----:B------:R-:W-:Y:S01]  /*4f20*/  USEL UR18, URZ, 0x1, UP0 ;  /* 0x00000001ff127887 */ /* 0x000fe20008000000 */
[----:B------:R-:W-:Y:S01]  /*4f30*/  SEL R0, RZ, 0x1, P0 ;  /* 0x00000001ff007807 */ /* 0x000fe20000000000 */
[----:B------:R-:W-:Y:S02]  /*4f40*/  VOTEU.ALL UP0, P1 ;  /* 0x0000000000ff7886 */ /* 0x000fe40000800000 */
[----:B------:R-:W-:Y:S01]  /*4f50*/  IMAD.U32 R4, RZ, RZ, UR6 ;  /* 0x00000006ff047e24 */ /* 0x000fe2000f8e00ff */
[----:B------:R-:W-:Y:S02]  /*4f60*/  LOP3.LUT R9, R9, R0, RZ, 0x3c, !PT ;  /* 0x0000000009097212 */ /* 0x000fe400078e3cff */
[----:B------:R-:W-:Y:S02]  /*4f70*/  LOP3.LUT R11, R11, UR18, RZ, 0x3c, !PT ;  /* 0x000000120b0b7c12 */ /* 0x000fe4000f8e3cff */
[----:B------:R-:W-:Y:S03]  /*4f80*/  @!P1 R2UR UR6, R4 ;  /* 0x00000000040692ca */ /* 0x000fe600000e0000 */
[----:B------:R-:W-:Y:S01]  /*4f90*/  IMAD.U32 R5, RZ, RZ, UR4 ;  /* 0x00000004ff057e24 */ /* 0x000fe2000f8e00ff */
[----:B------:R-:W-:Y:S04]  /*4fa0*/  UPRMT UR4, UR54, 0x654, UR9 ;  /* 0x0000065436047896 */ /* 0x000fe80008000009 */
[----:B------:R-:W-:Y:S11]  /*4fb0*/  @!P1 R2UR UR7, R5 ;  /* 0x00000000050792ca */ /* 0x000ff600000e0000 */
[----:B------:R-:W-:Y:S02]  /*4fc0*/  @!UPT UIADD3 URZ, UPT, UPT, URZ, URZ, URZ ;  /* 0x000000fffffff290 */ /* 0x000fe4000fffe0ff */
[----:B------:R2:W-:Y:S01]  /*4fd0*/  @!UP0 UTMALDG.3D [UR8], [UR6], desc[UR20] ;  /* 0x00001408060085b4 */ /* 0x0005e20008011000 */
[----:B------:R2:W-:Y:S01]  /*4fe0*/  @!P1 SYNCS.ARRIVE.TRANS64.RED.A0TR RZ, [UR5+0x40], R3 ;  /* 0x00004003ffff99a7 */ /* 0x0005e20008300405 */
[----:B------:R-:W-:Y:S01]  /*4ff0*/  SYNCS.ARRIVE.TRANS64.RED.A1T0 RZ, [UR4], RZ ;  /* 0x000000ffffff79a7 */ /* 0x000fe20008100404 */
[----:B------:R-:W-:Y:S05]  /*5000*/  BRA.U UP2, `(.L_x_83) ;  /* 0xfffffff102d07547 */ /* 0x000fea000b83ffff */
[----:B------:R-:W-:Y:S01]  /*5010*/  UIADD3 UR24, UPT, UPT, UR24, 0x58, URZ ;  /* 0x0000005818187890 */ /* 0x000fe2000fffe0ff */
[----:B------:R-:W-:-:S03]  /*5020*/  SHF.L.U32 R2, R11, 0x1f, RZ ;  /* 0x0000001f0b027819 */ /* 0x000fc600000006ff */
[----:B------:R-:W-:-:S09]  /*5030*/  ULEA UR4, UR25, UR24, 0x3 ;  /* 0x0000001819047291 */ /* 0x000fd2000f8e18ff */
[----:B------:R-:W3:Y:S02]  /*5040*/  SYNCS.PHASECHK.TRANS64.TRYWAIT P0, [UR4], R2 ;  /* 0x00000002ff0075a7 */ /* 0x000ee40008001104 */
[----:B---3--:R-:W-:Y:S05]  /*5050*/  @!P0 BRA `(.L_x_84) ;  /* 0x0000003000188947 */ /* 0x008fea0003800000 */
.L_x_156:
[----:B------:R-:W-:-:S04]  /*5060*/  UIADD3 UR4, UPT, UPT, UR25, 0x1, URZ ;  /* 0x0000000119047890 */ /* 0x000fc8000fffe0ff */
[----:B------:R-:W-:-:S04]  /*5070*/  UISETP.NE.AND UP0, UPT, UR4, 0x3, UPT ;  /* 0x000000030400788c */ /* 0x000fc8000bf05270 */
[----:B--2---:R-:W-:Y:S02]  /*5080*/  USEL UR6, URZ, 0x1, UP0 ;  /* 0x00000001ff067887 */ /* 0x004fe40008000000 */
[----:B------:R-:W-:-:S04]  /*5090*/  USEL UR4, UR4, URZ, UP0 ;  /* 0x000000ff04047287 */ /* 0x000fc80008000000 */
[----:B------:R-:W-:Y:S01]  /*50a0*/  ULEA UR5, UR4, UR24, 0x3 ;  /* 0x0000001804057291 */ /* 0x000fe2000f8e18ff */
[----:B------:R-:W-:-:S04]  /*50b0*/  LOP3.LUT R11, R11, UR6, RZ, 0x3c, !PT ;  /* 0x000000060b0b7c12 */ /* 0x000fc8000f8e3cff */
[----:B---3--:R-:W-:-:S04]  /*50c0*/  SHF.L.U32 R2, R11, 0x1f, RZ ;  /* 0x0000001f0b027819 */ /* 0x008fc800000006ff */
[----:B------:R-:W2:Y:S02]  /*50d0*/  SYNCS.PHASECHK.TRANS64.TRYWAIT P0, [UR5], R2 ;  /* 0x00000002ff0075a7 */ /* 0x000ea40008001105 */
[----:B--2---:R-:W-:Y:S05]  /*50e0*/  @!P0 BRA `(.L_x_85) ;  /* 0x00000030000c8947 */ /* 0x004fea0003800000 */
.L_x_158:
[----:B------:R-:W-:-:S04]  /*50f0*/  UIADD3 UR4, UPT, UPT, UR4, 0x1, URZ ;  /* 0x0000000104047890 */ /* 0x000fc8000fffe0ff */
[----:B------:R-:W-:-:S04]  /*5100*/  UISETP.NE.AND UP0, UPT, UR4, 0x3, UPT ;  /* 0x000000030400788c */ /* 0x000fc8000bf05270 */
[----:B------:R-:W-:Y:S02]  /*5110*/  USEL UR5, URZ, 0x1, UP0 ;  /* 0x00000001ff057887 */ /* 0x000fe40008000000 */
[----:B------:R-:W-:-:S04]  /*5120*/  USEL UR4, UR4, URZ, UP0 ;  /* 0x000000ff04047287 */ /* 0x000fc80008000000 */
[----:B------:R-:W-:Y:S01]  /*5130*/  ULEA UR4, UR4, UR24, 0x3 ;  /* 0x0000001804047291 */ /* 0x000fe2000f8e18ff */
[----:B--2---:R-:W-:-:S04]  /*5140*/  LOP3.LUT R2, R11, UR5, RZ, 0x3c, !PT ;  /* 0x000000050b027c12 */ /* 0x004fc8000f8e3cff */
[----:B------:R-:W-:Y:S01]  /*5150*/  SHF.L.U32 R2, R2, 0x1f, RZ ;  /* 0x0000001f02027819 */ /* 0x000fe200000006ff */
[----:B------:R-:W-:-:S07]  /*5160*/  IMAD.U32 R0, RZ, RZ, UR4 ;  /* 0x00000004ff007e24 */ /* 0x000fce000f8e00ff */
.L_x_86:
[----:B--2---:R2:W3:Y:S02]  /*5170*/  SYNCS.PHASECHK.TRANS64.TRYWAIT P0, [R0+URZ], R2 ;  /* 0x00000002000075a7 */ /* 0x0044e400080011ff */
[----:B---3--:R-:W-:Y:S05]  /*5180*/  @!P0 NANOSLEEP.SYNCS 0x989680 ;  /* 0x009896800000895d */ /* 0x008fea0003900000 */
[----:B------:R-:W3:Y:S02]  /*5190*/  @!P0 SYNCS.PHASECHK.TRANS64 P0, [R0+URZ], R2 ;  /* 0x00000002000085a7 */ /* 0x000ee400080010ff */
[----:B-1-3--:R-:W-:Y:S05]  /*51a0*/  @P0 EXIT ;  /* 0x000000000000094d */ /* 0x00afea0003800000 */
[----:B------:R-:W-:Y:S05]  /*51b0*/  BRA `(.L_x_86) ;  /* 0xfffffffc00ec7947 */ /* 0x000fea000383ffff */
.L_x_74:
[----:B------:R-:W-:-:S06]  /*51c0*/  UISETP.GE.AND UP0, UPT, UR18, 0x4, UPT ;  /* 0x000000041200788c */ /* 0x000fcc000bf06270 */
[----:B------:R-:W-:-:S13]  /*51d0*/  PLOP3.LUT P0, PT, PT, PT, UP0, 0x80, 0x8 ;  /* 0x000000000008781c */ /* 0x000fda0003f0f008 */
[----:B-1----:R-:W-:Y:S05]  /*51e0*/  @!P0 EXIT ;  /* 0x000000000000894d */ /* 0x002fea0003800000 */
[----:B------:R-:W-:Y:S01]  /*51f0*/  BAR.SYNC.DEFER_BLOCKING 0x6, 0xa0 ;  /* 0x0182800000007b1d */ /* 0x000fe20000010000 */
[C---:B------:R-:W-:Y:S01]  /*5200*/  IMAD.SHL.U32 R3, R55.reuse, 0x20, RZ ;  /* 0x0000002037037824 */ /* 0x040fe200078e00ff */
[C---:B------:R-:W-:Y:S01]  /*5210*/  LOP3.LUT P0, RZ, R55.reuse, 0x4, RZ, 0xc0, !PT ;  /* 0x0000000437ff7812 */ /* 0x040fe2000780c0ff */
[C---:B------:R-:W-:Y:S01]  /*5220*/  IMAD.SHL.U32 R2, R55.reuse, 0x10, RZ ;  /* 0x0000001037027824 */ /* 0x040fe200078e00ff */
[----:B------:R-:W-:Y:S01]  /*5230*/  CS2R R52, SRZ ;  /* 0x0000000000347805 */ /* 0x000fe2000001ff00 */
[----:B------:R-:W-:Y:S01]  /*5240*/  IMAD.SHL.U32 R44, R55, 0x4, RZ ;  /* 0x00000004372c7824 */ /* 0x000fe200078e00ff */
[----:B------:R-:W-:Y:S01]  /*5250*/  UMOV UR44, 0x400 ;  /* 0x00000400002c7882 */ /* 0x000fe20000000000 */
[----:B------:R-:W1:Y:S01]  /*5260*/  LDCU.64 UR4, c[0x0][0x890] ;  /* 0x00011200ff0477ac */ /* 0x000e620008000a00 */
[----:B------:R-:W2:Y:S01]  /*5270*/  LDC.64 R42, c[0x0][0x8b0] ;  /* 0x00022c00ff2a7b82 */ /* 0x000ea20000000a00 */
[----:B------:R-:W-:Y:S01]  /*5280*/  LOP3.LUT R4, R3, 0xc0, RZ, 0xc0, !PT ;  /* 0x000000c003047812 */ /* 0x000fe200078ec0ff */
[----:B------:R-:W-:Y:S01]  /*5290*/  IMAD.U32 R23, R55, 0x10000, RZ ;  /* 0x0001000037177824 */ /* 0x000fe200078e00ff */
[----:B------:R-:W-:Y:S01]  /*52a0*/  ULEA UR44, UR54, UR44, 0x18 ;  /* 0x0000002c362c7291 */ /* 0x000fe2000f8ec0ff */
[----:B------:R-:W-:Y:S01]  /*52b0*/  LOP3.LUT R2, R2, 0x600, RZ, 0xc0, !PT ;  /* 0x0000060002027812 */ /* 0x000fe200078ec0ff */
[----:B------:R-:W-:Y:S01]  /*52c0*/  IMAD.MOV.U32 R54, RZ, RZ, 0x10 ;  /* 0x00000010ff367424 */ /* 0x000fe200078e00ff */
[----:B------:R-:W-:Y:S01]  /*52d0*/  LOP3.LUT R44, R4, 0x18, R44, 0xf8, !PT ;  /* 0x00000018042c7812 */ /* 0x000fe200078ef82c */
[----:B------:R-:W-:Y:S01]  /*52e0*/  IMAD.MOV.U32 R22, RZ, RZ, RZ ;  /* 0x000000ffff167224 */ /* 0x000fe200078e00ff */
[----:B------:R-:W3:Y:S01]  /*52f0*/  LDC.64 R40, c[0x0][0x8a8] ;  /* 0x00022a00ff287b82 */ /* 0x000ee20000000a00 */
[----:B------:R-:W-:Y:S01]  /*5300*/  SHF.R.U32.HI R4, RZ, 0x1, R55 ;  /* 0x00000001ff047819 */ /* 0x000fe20000011637 */
[----:B------:R-:W-:Y:S01]  /*5310*/  IMAD.MOV.U32 R51, RZ, RZ, RZ ;  /* 0x000000ffff337224 */ /* 0x000fe200078e00ff */
[----:B------:R-:W-:Y:S01]  /*5320*/  LOP3.LUT R2, R2, 0x20, R3, 0xf8, !PT ;  /* 0x0000002002027812 */ /* 0x000fe200078ef803 */
[----:B------:R-:W4:Y:S01]  /*5330*/  LDCU UR63, c[0x0][0x370] ;  /* 0x00006e00ff3f77ac */ /* 0x000f220008000800 */
[----:B------:R-:W-:-:S02]  /*5340*/  LOP3.LUT R23, R23, 0x600000, RZ, 0xc0, !PT ;  /* 0x0060000017177812 */ /* 0x000fc400078ec0ff */
[----:B------:R-:W-:Y:S01]  /*5350*/  LOP3.LUT R44, R44, 0x8, R4, 0x78, !PT ;  /* 0x000000082c2c7812 */ /* 0x000fe200078e7804 */
[----:B------:R-:W4:Y:S01]  /*5360*/  LDS R0, [UR44+0x130] ;  /* 0x0001302cff007984 */ /* 0x000f220008000800 */
[----:B-1----:R-:W-:Y:S01]  /*5370*/  IMAD.U32 R57, RZ, RZ, UR4 ;  /* 0x00000004ff397e24 */ /* 0x002fe2000f8e00ff */
[----:B------:R-:W-:Y:S01]  /*5380*/  UIADD3 UR4, UPT, UPT, UR44, 0x200, URZ ;  /* 0x000002002c047890 */ /* 0x000fe2000fffe0ff */
[----:B------:R-:W-:Y:S01]  /*5390*/  LOP3.LUT R2, R2, 0x100, R3, 0xf8, !PT ;  /* 0x0000010002027812 */ /* 0x000fe200078ef803 */
[----:B------:R-:W-:Y:S01]  /*53a0*/  IMAD.U32 R56, RZ, RZ, UR5 ;  /* 0x00000005ff387e24 */ /* 0x000fe2000f8e00ff */
[----:B------:R-:W-:Y:S01]  /*53b0*/  LOP3.LUT R55, R55, 0x60, RZ, 0xc0, !PT ;  /* 0x0000006037377812 */ /* 0x000fe200078ec0ff */
[----:B------:R-:W1:Y:S01]  /*53c0*/  LDCU UR43, c[0x0][0xb0c] ;  /* 0x00016180ff2b77ac */ /* 0x000e620008000800 */
[----:B------:R-:W-:Y:S01]  /*53d0*/  LOP3.LUT R44, R2, R44, RZ, 0xfc, !PT ;  /* 0x0000002c022c7212 */ /* 0x000fe200078efcff */
[----:B------:R-:W-:Y:S01]  /*53e0*/  IMAD.U32 R59, RZ, RZ, UR4 ;  /* 0x00000004ff3b7e24 */ /* 0x000fe2000f8e00ff */
[----:B------:R-:W-:Y:S01]  /*53f0*/  SEL R54, R54, 0xfffffff0, !P0 ;  /* 0xfffffff036367807 */ /* 0x000fe20004000000 */
[----:B------:R-:W1:Y:S01]  /*5400*/  LDCU UR39, c[0x0][0xb30] ;  /* 0x00016600ff2777ac */ /* 0x000e620008000800 */
[----:B------:R-:W1:Y:S01]  /*5410*/  LDCU.64 UR60, c[0x0][0x888] ;  /* 0x00011100ff3c77ac */ /* 0x000e620008000a00 */
[----:B------:R-:W1:Y:S01]  /*5420*/  LDCU.64 UR40, c[0x0][0xb28] ;  /* 0x00016500ff2877ac */ /* 0x000e620008000a00 */
[----:B------:R-:W1:Y:S01]  /*5430*/  LDCU.128 UR56, c[0x0][0xb10] ;  /* 0x00016200ff3877ac */ /* 0x000e620008000c00 */
[----:B------:R-:W1:Y:S01]  /*5440*/  LDCU UR62, c[0x0][0x374] ;  /* 0x00006e80ff3e77ac */ /* 0x000e620008000800 */
[----:B------:R-:W-:Y:S01]  /*5450*/  UMOV UR55, 0x1 ;  /* 0x0000000100377882 */ /* 0x000fe20000000000 */
[----:B------:R-:W-:Y:S01]  /*5460*/  UMOV UR46, URZ ;  /* 0x000000ff002e7c82 */ /* 0x000fe20008000000 */
[----:B------:R-:W-:Y:S01]  /*5470*/  UMOV UR53, URZ ;  /* 0x000000ff00357c82 */ /* 0x000fe20008000000 */
[----:B------:R-:W-:Y:S01]  /*5480*/  UMOV UR52, URZ ;  /* 0x000000ff00347c82 */ /* 0x000fe20008000000 */
[----:B-1234-:R-:W-:-:S07]  /*5490*/  IMAD.IADD R23, R0, 0x1, R23 ;  /* 0x0000000100177824 */ /* 0x01efce00078e0217 */
.L_x_117:
[C---:B------:R-:W-:Y:S02]  /*54a0*/  LEA R0, R51.reuse, UR44, 0x3 ;  /* 0x0000002c33007c11 */ /* 0x040fe4000f8e18ff */
[----:B------:R-:W-:Y:S02]  /*54b0*/  SHF.L.U32 R2, R52, 0x1f, RZ ;  /* 0x0000001f34027819 */ /* 0x000fe400000006ff */
[----:B-1----:R-:W-:Y:S02]  /*54c0*/  LEA R4, R51, UR44, 0x4 ;  /* 0x0000002c33047c11 */ /* 0x002fe4000f8e20ff */
[----:B------:R-:W1:Y:S02]  /*54d0*/  SYNCS.PHASECHK.TRANS64.TRYWAIT P0, [R0+URZ+0x80], R2 ;  /* 0x00008002000075a7 */ /* 0x000e6400080011ff */
[----:B-1----:R-:W-:Y:S05]  /*54e0*/  @!P0 BRA `(.L_x_87) ;  /* 0x0000002c00248947 */ /* 0x002fea0003800000 */
.L_x_159:
[----:B------:R-:W-:Y:S01]  /*54f0*/  R2UR UR7, R58 ;  /* 0x000000003a0772ca */ /* 0x000fe200000e0000 */
[----:B------:R-:W2:Y:S01]  /*5500*/  LDS.128 R4, [R4+0x110] ;  /* 0x0001100004047984 */ /* 0x000ea20000000c00 */
[----:B-1----:R-:W-:Y:S01]  /*5510*/  VIADD R0, R0, 0x90 ;  /* 0x0000009000007836 */ /* 0x002fe20000000000 */
[----:B------:R-:W-:Y:S04]  /*5520*/  UISETP.GE.AND UP0, UPT, UR42, 0x1, UPT ;  /* 0x000000012a00788c */ /* 0x000fe8000bf06270 */
[----:B------:R-:W-:Y:S01]  /*5530*/  PRMT R0, RZ, 0x654, R0 ;  /* 0x00000654ff007816 */ /* 0x000fe20000000000 */
[----:B------:R-:W-:Y:S01]  /*5540*/  @!PT LDS RZ, [RZ] ;  /* 0x00000000fffff984 */ /* 0x000fe20000000800 */
[----:B------:R-:W-:Y:S01]  /*5550*/  @!PT LDS RZ, [RZ] ;  /* 0x00000000fffff984 */ /* 0x000fe20000000800 */
[----:B------:R-:W-:Y:S01]  /*5560*/  @!PT LDS RZ, [RZ] ;  /* 0x00000000fffff984 */ /* 0x000fe20000000800 */
[----:B------:R-:W-:Y:S01]  /*5570*/  @!PT LDS RZ, [RZ] ;  /* 0x00000000fffff984 */ /* 0x000fe20000000800 */
[----:B------:R1:W-:Y:S06]  /*5580*/  MEMBAR.ALL.CTA ;  /* 0x0000000000007992 */ /* 0x0003ec0000008000 */
[----:B-1----:R-:W1:Y:S02]  /*5590*/  FENCE.VIEW.ASYNC.S ;  /* 0x00000000000073c6 */ /* 0x002e640000000000 */
[----:B-1----:R1:W-:Y:S01]  /*55a0*/  SYNCS.ARRIVE.TRANS64.RED.A1T0 RZ, [R0+URZ], RZ ;  /* 0x000000ff00ff79a7 */ /* 0x0023e200081004ff */
[----:B--2---:R-:W-:Y:S11]  /*55b0*/  LOP3.LUT P0, RZ, R6, 0x1, RZ, 0xc0, !PT ;  /* 0x0000000106ff7812 */ /* 0x004ff6000780c0ff */
[----:B------:R-:W-:Y:S02]  /*55c0*/  @!UPT UIADD3 URZ, UPT, UPT, URZ, URZ, URZ ;  /* 0x000000fffffff290 */ /* 0x000fe4000fffe0ff */
[----:B------:R-:W-:Y:S01]  /*55d0*/  VOTEU.ANY UP1, P0 ;  /* 0x0000000000ff7886 */ /* 0x000fe20000020100 */
[----:B------:R-:W-:Y:S01]  /*55e0*/  PLOP3.LUT P0, PT, PT, PT, UP1, 0x80, 0x8 ;  /* 0x000000000008781c */ /* 0x000fe20003f0f018 */
[----:B------:R-:W-:Y:S06]  /*55f0*/  UP2UR UR4, UPR, URZ, 0x2 ;  /* 0x00000002ff047883 */ /* 0x000fec0008000000 */
[----:B------:R-:W-:Y:S06]  /*5600*/  IMAD.U32 R60, RZ, RZ, UR4 ;  /* 0x00000004ff3c7e24 */ /* 0x000fec000f8e00ff */
[----:B------:R-:W-:Y:S02]  /*5610*/  @P0 SHF.R.U32.HI R2, RZ, 0x10, R5 ;  /* 0x00000010ff020819 */ /* 0x000fe40000011605 */
[----:B------:R-:W-:Y:S02]  /*5620*/  @P0 MOV R3, R4 ;  /* 0x0000000400030202 */ /* 0x000fe40000000f00 */
[----:B------:R-:W-:Y:S02]  /*5630*/  @P0 R2UR UR4, R2 ;  /* 0x00000000020402ca */ /* 0x000fe400000e0000 */
[----:B------:R-:W-:Y:S02]  /*5640*/  @P0 LOP3.LUT R4, R5, 0xffff, RZ, 0xc0, !PT ;  /* 0x0000ffff05040812 */ /* 0x000fe400078ec0ff */
[----:B------:R-:W-:Y:S02]  /*5650*/  @P0 R2UR UR6, R3 ;  /* 0x00000000030602ca */ /* 0x000fe400000e0000 */
[----:B------:R-:W-:Y:S07]  /*5660*/  @P0 R2UR UR5, R4 ;  /* 0x00000000040502ca */ /* 0x000fee00000e0000 */
[----:B------:R-:W-:Y:S02]  /*5670*/  @UP1 UMOV UR7, UR4 ;  /* 0x0000000400071c82 */ /* 0x000fe40008000000 */
[----:B------:R-:W-:Y:S02]  /*5680*/  IMAD.U32 R58, RZ, RZ, UR7 ;  /* 0x00000007ff3a7e24 */ /* 0x000fe4000f8e00ff */
[----:B------:R-:W-:Y:S02]  /*5690*/  @UP1 UMOV UR38, UR6 ;  /* 0x0000000600261c82 */ /* 0x000fe40008000000 */
[----:B------:R-:W-:Y:S01]  /*56a0*/  @UP1 UMOV UR37, UR5 ;  /* 0x0000000500251c82 */ /* 0x000fe20008000000 */
[----:B-1----:R-:W-:Y:S05]  /*56b0*/  BRA.U !UP0, `(.L_x_88) ;  /* 0x0000000108cc7547 */ /* 0x002fea000b800000 */
[----:B------:R-:W1:Y:S01]  /*56c0*/  LDCU UR12, c[0x0][0xb20] ;  /* 0x00016400ff0c77ac */ /* 0x000e620008000800 */
[----:B------:R-:W-:Y:S02]  /*56d0*/  UIMAD.WIDE.U32 UR4, UR62, UR59, URZ ;  /* 0x0000003b3e0472a5 */ /* 0x000fe4000f8e00ff */
[----:B------:R-:W-:Y:S02]  /*56e0*/  UIMAD.WIDE.U32 UR6, UR63, UR56, URZ ;  /* 0x000000383f0672a5 */ /* 0x000fe4000f8e00ff */
[----:B------:R-:W-:Y:S02]  /*56f0*/  UISETP.NE.AND UP0, UPT, UR58, 0x1, UPT ;  /* 0x000000013a00788c */ /* 0x000fe4000bf05270 */
[----:B------:R-:W-:Y:S02]  /*5700*/  UIMAD.WIDE.U32 UR8, UR37, UR59, URZ ;  /* 0x0000003b250872a5 */ /* 0x000fe4000f8e00ff */
[----:B------:R-:W-:Y:S02]  /*5710*/  UIMAD.WIDE.U32 UR10, UR38, UR56, URZ ;  /* 0x00000038260a72a5 */ /* 0x000fe4000f8e00ff */
[----:B------:R-:W-:Y:S02]  /*5720*/  UISETP.NE.AND UP1, UPT, UR43, 0x1, UPT ;  /* 0x000000012b00788c */ /* 0x000fe4000bf25270 */
[----:B------:R-:W-:Y:S01]  /*5730*/  UISETP.NE.AND UP2, UPT, UR42, 0x1, UPT ;  /* 0x000000012a00788c */ /* 0x000fe2000bf45270 */
[----:B------:R-:W-:Y:S02]  /*5740*/  UMOV UR4, UR5 ;  /* 0x0000000500047c82 */ /* 0x000fe40008000000 */
[----:B-1----:R-:W-:Y:S03]  /*5750*/  USHF.R.U32.HI UR5, URZ, UR12, UR4 ;  /* 0x0000000cff057299 */ /* 0x002fe60008011604 */
[----:B------:R-:W-:Y:S02]  /*5760*/  UMOV UR4, UR7 ;  /* 0x0000000700047c82 */ /* 0x000fe40008000000 */
[----:B------:R-:W-:Y:S02]  /*5770*/  USHF.R.U32.HI UR7, URZ, UR57, UR4 ;  /* 0x00000039ff077299 */ /* 0x000fe40008011604 */
[----:B------:R-:W-:Y:S02]  /*5780*/  USEL UR4, UR62, UR5, !UP0 ;  /* 0x000000053e047287 */ /* 0x000fe4000c000000 */
[----:B------:R-:W-:Y:S01]  /*5790*/  USEL UR7, UR63, UR7, !UP1 ;  /* 0x000000073f077287 */ /* 0x000fe2000c800000 */
[----:B------:R-:W-:Y:S01]  /*57a0*/  UMOV UR5, UR9 ;  /* 0x0000000900057c82 */ /* 0x000fe20008000000 */
[----:B------:R-:W-:Y:S02]  /*57b0*/  UIMAD.WIDE.U32 UR8, UR4, UR40, URZ ;  /* 0x00000028040872a5 */ /* 0x000fe4000f8e00ff */
[----:B------:R-:W-:Y:S03]  /*57c0*/  USHF.R.U32.HI UR6, URZ, UR12, UR5 ;  /* 0x0000000cff067299 */ /* 0x000fe60008011605 */
[----:B------:R-:W-:Y:S01]  /*57d0*/  UMOV UR5, UR11 ;  /* 0x0000000b00057c82 */ /* 0x000fe20008000000 */
[----:B------:R-:W-:Y:S02]  /*57e0*/  UIMAD.WIDE.U32 UR10, UR7, UR40, URZ ;  /* 0x00000028070a72a5 */ /* 0x000fe4000f8e00ff */
[----:B------:R-:W-:Y:S02]  /*57f0*/  USHF.R.U32.HI UR12, URZ, UR57, UR5 ;  /* 0x00000039ff0c7299 */ /* 0x000fe40008011605 */
[----:B------:R-:W-:Y:S01]  /*5800*/  USEL UR6, UR37, UR6, !UP0 ;  /* 0x0000000625067287 */ /* 0x000fe2000c000000 */
[----:B------:R-:W-:Y:S02]  /*5810*/  UMOV UR5, UR9 ;  /* 0x0000000900057c82 */ /* 0x000fe40008000000 */
[----:B------:R-:W-:Y:S01]  /*5820*/  UMOV UR10, UR11 ;  /* 0x0000000b000a7c82 */ /* 0x000fe20008000000 */
[----:B------:R-:W-:Y:S02]  /*5830*/  @UP2 USHF.R.U32.HI UR4, URZ, UR41, UR5 ;  /* 0x00000029ff042299 */ /* 0x000fe40008011605 */
[----:B------:R-:W-:Y:S02]  /*5840*/  @UP2 USHF.R.U32.HI UR7, URZ, UR41, UR10 ;  /* 0x00000029ff072299 */ /* 0x000fe4000801160a */
[----:B------:R-:W-:Y:S02]  /*5850*/  UIMAD UR4, UR42, UR4, URZ ;  /* 0x000000042a0472a4 */ /* 0x000fe4000f8e02ff */
[----:B------:R-:W-:Y:S02]  /*5860*/  UIMAD.WIDE.U32 UR10, UR6, UR40, URZ ;  /* 0x00000028060a72a5 */ /* 0x000fe4000f8e00ff */
[----:B------:R-:W-:Y:S02]  /*5870*/  USEL UR5, UR38, UR12, !UP1 ;  /* 0x0000000c26057287 */ /* 0x000fe4000c800000 */
[----:B------:R-:W-:Y:S02]  /*5880*/  UIMAD UR8, UR42, UR7, URZ ;  /* 0x000000072a0872a4 */ /* 0x000fe4000f8e02ff */
[----:B------:R-:W-:Y:S03]  /*5890*/  UISETP.GE.AND UP0, UPT, UR6, UR4, UPT ;  /* 0x000000040600728c */ /* 0x000fe6000bf06270 */
[----:B------:R-:W-:Y:S01]  /*58a0*/  UMOV UR4, UR11 ;  /* 0x0000000b00047c82 */ /* 0x000fe20008000000 */
[----:B------:R-:W-:Y:S02]  /*58b0*/  UISETP.GE.OR UP0, UPT, UR5, UR8, UP0 ;  /* 0x000000080500728c */ /* 0x000fe40008706670 */
[----:B------:R-:W-:Y:S02]  /*58c0*/  USHF.R.U32.HI UR4, URZ, UR41, UR4 ;  /* 0x00000029ff047299 */ /* 0x000fe40008011604 */
[----:B------:R-:W-:Y:S02]  /*58d0*/  UIMAD.WIDE.U32 UR8, UR5, UR40, URZ ;  /* 0x00000028050872a5 */ /* 0x000fe4000f8e00ff */
[----:B------:R-:W-:Y:S02]  /*58e0*/  USEL UR11, UR6, UR4, !UP2 ;  /* 0x00000004060b7287 */ /* 0x000fe4000d000000 */
[----:B------:R-:W-:Y:S02]  /*58f0*/  UIADD3 UR8, UPT, UPT, -UR5, URZ, URZ ;  /* 0x000000ff05087290 */ /* 0x000fe4000fffe1ff */
[----:B------:R-:W-:Y:S01]  /*5900*/  UIADD3 UR10, UPT, UPT, -UR11, URZ, URZ ;  /* 0x000000ff0b0a7290 */ /* 0x000fe2000fffe1ff */
[----:B------:R-:W-:Y:S01]  /*5910*/  @!UP0 UMOV UR4, UR9 ;  /* 0x0000000900048c82 */ /* 0x000fe20008000000 */
[----:B------:R-:W-:Y:S02]  /*5920*/  UIADD3 UR9, UPT, UPT, -UR6, URZ, URZ ;  /* 0x000000ff06097290 */ /* 0x000fe4000fffe1ff */
[----:B------:R-:W-:Y:S02]  /*5930*/  @!UP0 USHF.R.U32.HI UR4, URZ, UR41, UR4 ;  /* 0x00000029ff048299 */ /* 0x000fe40008011604 */
[----:B------:R-:W-:Y:S02]  /*5940*/  UIMAD UR10, UR42, UR10, UR6 ;  /* 0x0000000a2a0a72a4 */ /* 0x000fe4000f8e0206 */
[----:B------:R-:W-:Y:S04]  /*5950*/  @!UP0 USEL UR4, UR5, UR4, !UP2 ;  /* 0x0000000405048287 */ /* 0x000fe8000d000000 */
[----:B------:R-:W-:Y:S02]  /*5960*/  @!UP0 UIMAD UR10, UR7, UR10, UR4 ;  /* 0x0000000a070a82a4 */ /* 0x000fe4000f8e0204 */
[----:B------:R-:W-:Y:S02]  /*5970*/  @!UP0 UIADD3 UR11, UPT, UPT, UR11, -UR4, URZ ;  /* 0x800000040b0b8290 */ /* 0x000fe4000fffe0ff */
[----:B------:R-:W-:Y:S02]  /*5980*/  UIMAD UR7, UR43, UR8, UR38 ;  /* 0x000000082b0772a4 */ /* 0x000fe4000f8e0226 */
[----:B------:R-:W-:Y:S02]  /*5990*/  @!UP0 UIMAD UR6, UR11, UR42, UR5 ;  /* 0x0000002a0b0682a4 */ /* 0x000fe4000f8e0205 */
[----:B------:R-:W-:Y:S01]  /*59a0*/  UIMAD UR4, UR58, UR9, UR37 ;  /* 0x000000093a0472a4 */ /* 0x000fe2000f8e0225 */
[----:B------:R-:W-:Y:S02]  /*59b0*/  @!UP0 UMOV UR5, UR10 ;  /* 0x0000000a00058c82 */ /* 0x000fe40008000000 */
[----:B------:R-:W-:Y:S02]  /*59c0*/  UIMAD UR38, UR5, UR43, UR7 ;  /* 0x0000002b052672a4 */ /* 0x000fe4000f8e0207 */
[----:B------:R-:W-:Y:S11]  /*59d0*/  UIMAD UR37, UR6, UR58, UR4 ;  /* 0x0000003a062572a4 */ /* 0x000ff6000f8e0204 */
[----:B------:R-:W-:Y:S01]  /*59e0*/  @!UPT UIADD3 URZ, UPT, UPT, URZ, URZ, URZ ;  /* 0x000000fffffff290 */ /* 0x000fe2000fffe0ff */
.L_x_88:
[----:B------:R-:W-:Y:S01]  /*59f0*/  UISETP.NE.AND UP0, UPT, UR39, 0x1, UPT ;  /* 0x000000012700788c */ /* 0x000fe2000bf05270 */
[----:B------:R-:W-:Y:S01]  /*5a00*/  R2UR UR11, R59 ;  /* 0x000000003b0b72ca */ /* 0x000fe200000e0000 */
[----:B------:R-:W-:Y:S01]  /*5a10*/  USHF.L.U32 UR50, UR26, 0x6, URZ ;  /* 0x000000061a327899 */ /* 0x000fe200080006ff */
[----:B------:R-:W-:Y:S01]  /*5a20*/  IADD3 R51, PT, PT, R51, 0x1, RZ ;  /* 0x0000000133337810 */ /* 0x000fe20007ffe0ff */
[----:B------:R-:W-:Y:S07]  /*5a30*/  USHF.L.U32 UR49, UR27, 0x6, URZ ;  /* 0x000000061b317899 */ /* 0x000fee00080006ff */
[----:B------:R-:W1:Y:S01]  /*5a40*/  @!UP0 LDCU.128 UR12, c[0x0][0xb10] ;  /* 0x00016200ff0c87ac */ /* 0x000e620008000c00 */
[----:B------:R-:W2:Y:S01]  /*5a50*/  @!UP0 LDCU UR5, c[0x0][0xb0c] ;  /* 0x00016180ff0587ac */ /* 0x000ea20008000800 */
[----:B------:R-:W3:Y:S01]  /*5a60*/  @!UP0 LDCU UR10, c[0x0][0xb20] ;  /* 0x00016400ff0a87ac */ /* 0x000ee20008000800 */
[----:B-1----:R-:W-:Y:S02]  /*5a70*/  UIMAD.WIDE.U32 UR8, UR38, UR12, URZ ;  /* 0x0000000c260872a5 */ /* 0x002fe4000f8e00ff */
[----:B------:R-:W-:Y:S02]  /*5a80*/  UIMAD.WIDE.U32 UR6, UR37, UR15, URZ ;  /* 0x0000000f250672a5 */ /* 0x000fe4000f8e00ff */
[----:B------:R-:W-:Y:S03]  /*5a90*/  @!UP0 UISETP.NE.AND UP1, UPT, UR14, 0x1, UPT ;  /* 0x000000010e00888c */ /* 0x000fe6000bf25270 */
[----:B------:R-:W-:Y:S01]  /*5aa0*/  @!UP0 UMOV UR4, UR9 ;  /* 0x0000000900048c82 */ /* 0x000fe20008000000 */
[----:B--2---:R-:W-:Y:S02]  /*5ab0*/  @!UP0 UISETP.NE.AND UP2, UPT, UR5, 0x1, UPT ;  /* 0x000000010500888c */ /* 0x004fe4000bf45270 */
[----:B------:R-:W-:Y:S01]  /*5ac0*/  @!UP0 USHF.R.U32.HI UR4, URZ, UR13, UR4 ;  /* 0x0000000dff048299 */ /* 0x000fe20008011604 */
[----:B------:R-:W-:Y:S02]  /*5ad0*/  @!UP0 UMOV UR6, UR7 ;  /* 0x0000000700068c82 */ /* 0x000fe40008000000 */
[----:B---3--:R-:W-:Y:S02]  /*5ae0*/  @!UP0 USHF.R.U32.HI UR6, URZ, UR10, UR6 ;  /* 0x0000000aff068299 */ /* 0x008fe40008011606 */
[----:B------:R-:W-:Y:S02]  /*5af0*/  @!UP0 USEL UR7, UR38, UR4, !UP2 ;  /* 0x0000000426078287 */ /* 0x000fe4000d000000 */
[----:B------:R-:W-:Y:S04]  /*5b00*/  @!UP0 USEL UR6, UR37, UR6, !UP1 ;  /* 0x0000000625068287 */ /* 0x000fe8000c800000 */
[----:B------:R-:W-:Y:S02]  /*5b10*/  @!UP0 UIADD3 UR4, UPT, UPT, -UR7, UR6, URZ ;  /* 0x0000000607048290 */ /* 0x000fe4000fffe1ff */
[----:B------:R-:W-:Y:S02]  /*5b20*/  @!UP0 UIADD3 UR6, UPT, UPT, UR7, -UR6, URZ ;  /* 0x8000000607068290 */ /* 0x000fe4000fffe0ff */
[----:B------:R-:W-:Y:S02]  /*5b30*/  @!UP0 UIMAD UR38, UR4, UR5, UR38 ;  /* 0x00000005042682a4 */ /* 0x000fe4000f8e0226 */
[----:B------:R-:W-:Y:S02]  /*5b40*/  @!UP0 UIMAD UR37, UR6, UR14, UR37 ;  /* 0x0000000e062582a4 */ /* 0x000fe4000f8e0225 */
[----:B------:R-:W-:Y:S09]  /*5b50*/  ULOP3.LUT UP0, URZ, UR11, 0x1b0, URZ, 0xc0, !UPT ;  /* 0x000001b00bff7892 */ /* 0x000ff2000f80c0ff */
[----:B------:R-:W-:Y:S05]  /*5b60*/  BRA.U !UP0, `(.L_x_89) ;  /* 0x00000001087c7547 */ /* 0x000fea000b800000 */
[----:B------:R-:W1:Y:S01]  /*5b70*/  LDCU.64 UR8, c[0x4][0x80] ;  /* 0x01001000ff0877ac */ /* 0x000e620008000a00 */
[----:B------:R-:W-:Y:S01]  /*5b80*/  MOV R2, 0x0 ;  /* 0x0000000000027802 */ /* 0x000fe20000000f00 */
[----:B------:R-:W-:Y:S02]  /*5b90*/  HFMA2 R12, -RZ, RZ, 0, 5.9604644775390625e-08 ;  /* 0x00000001ff0c7431 */ /* 0x000fe400000001ff */
[----:B------:R-:W-:Y:S01]  /*5ba0*/  IMAD.MOV.U32 R8, RZ, RZ, 0x70 ;  /* 0x00000070ff087424 */ /* 0x000fe200078e00ff */
[----:B------:R2:W3:Y:S01]  /*5bb0*/  LDC.64 R14, c[0x4][R2] ;  /* 0x01000000020e7b82 */ /* 0x0004e20000000a00 */
[----:B------:R-:W4:Y:S01]  /*5bc0*/  LDCU.64 UR6, c[0x4][0x88] ;  /* 0x01001100ff0677ac */ /* 0x000f220008000a00 */
[----:B------:R-:W-:Y:S01]  /*5bd0*/  IMAD.MOV.U32 R13, RZ, RZ, RZ ;  /* 0x000000ffff0d7224 */ /* 0x000fe200078e00ff */
[----:B------:R-:W2:Y:S01]  /*5be0*/  LDCU.64 UR4, c[0x4][0x8] ;  /* 0x01000100ff0477ac */ /* 0x000ea20008000a00 */
[----:B-1----:R-:W-:Y:S01]  /*5bf0*/  MOV R5, UR9 ;  /* 0x0000000900057c02 */ /* 0x002fe20008000f00 */
[----:B------:R-:W-:Y:S01]  /*5c00*/  IMAD.U32 R4, RZ, RZ, UR8 ;  /* 0x00000008ff047e24 */ /* 0x000fe2000f8e00ff */
[----:B----4-:R-:W-:Y:S01]  /*5c10*/  MOV R7, UR7 ;  /* 0x0000000700077c02 */ /* 0x010fe20008000f00 */
[----:B------:R-:W-:Y:S01]  /*5c20*/  IMAD.U32 R6, RZ, RZ, UR6 ;  /* 0x00000006ff067e24 */ /* 0x000fe2000f8e00ff */
[----:B--2---:R-:W-:Y:S01]  /*5c30*/  MOV R11, UR5 ;  /* 0x00000005000b7c02 */ /* 0x004fe20008000f00 */
[----:B------:R-:W-:Y:S02]  /*5c40*/  IMAD.U32 R10, RZ, RZ, UR4 ;  /* 0x00000004ff0a7e24 */ /* 0x000fe4000f8e00ff */
[----:B------:R-:W-:Y:S07]  /*5c50*/  LEPC R20, `(.L_x_90) ;  /* 0x000000001014794e */ /* 0x000fee0000000000 */
[----:B---3-5:R-:W-:Y:S05]  /*5c60*/  CALL.ABS.NOINC R14 ;  /* 0x000000000e007343 */ /* 0x028fea0003c00000 */
.L_x_90:
[----:B------:R-:W1:Y:S01]  /*5c70*/  LDCU.64 UR8, c[0x4][0x80] ;  /* 0x01001000ff0877ac */ /* 0x000e620008000a00 */
[----:B------:R-:W2:Y:S01]  /*5c80*/  LDC.64 R2, c[0x4][R2] ;  /* 0x0100000002027b82 */ /* 0x000ea20000000a00 */
[----:B------:R-:W-:Y:S02]  /*5c90*/  HFMA2 R12, -RZ, RZ, 0, 5.9604644775390625e-08 ;  /* 0x00000001ff0c7431 */ /* 0x000fe400000001ff */
[----:B------:R-:W-:Y:S02]  /*5ca0*/  IMAD.MOV.U32 R8, RZ, RZ, 0x70 ;  /* 0x00000070ff087424 */ /* 0x000fe400078e00ff */
[----:B------:R-:W-:Y:S01]  /*5cb0*/  IMAD.MOV.U32 R13, RZ, RZ, RZ ;  /* 0x000000ffff0d7224 */ /* 0x000fe200078e00ff */
[----:B------:R-:W3:Y:S01]  /*5cc0*/  LDCU.64 UR6, c[0x4][0x88] ;  /* 0x01001100ff0677ac */ /* 0x000ee20008000a00 */
[----:B------:R-:W4:Y:S01]  /*5cd0*/  LDCU.64 UR4, c[0x4][0x8] ;  /* 0x01000100ff0477ac */ /* 0x000f220008000a00 */
[----:B-1----:R-:W-:Y:S02]  /*5ce0*/  MOV R4, UR8 ;  /* 0x0000000800047c02 */ /* 0x002fe40008000f00 */
[----:B------:R-:W-:Y:S02]  /*5cf0*/  MOV R5, UR9 ;  /* 0x0000000900057c02 */ /* 0x000fe40008000f00 */
[----:B---3--:R-:W-:Y:S01]  /*5d00*/  MOV R7, UR7 ;  /* 0x0000000700077c02 */ /* 0x008fe20008000f00 */
[----:B------:R-:W-:Y:S01]  /*5d10*/  IMAD.U32 R6, RZ, RZ, UR6 ;  /* 0x00000006ff067e24 */ /* 0x000fe2000f8e00ff */
[----:B----4-:R-:W-:Y:S01]  /*5d20*/  MOV R11, UR5 ;  /* 0x00000005000b7c02 */ /* 0x010fe20008000f00 */
[----:B------:R-:W-:Y:S02]  /*5d30*/  IMAD.U32 R10, RZ, RZ, UR4 ;  /* 0x00000004ff0a7e24 */ /* 0x000fe4000f8e00ff */
[----:B------:R-:W-:Y:S07]  /*5d40*/  LEPC R20, `(.L_x_89) ;  /* 0x000000001014794e */ /* 0x000fee0000000000 */
[----:B--2---:R-:W-:Y:S05]  /*5d50*/  CALL.ABS.NOINC R2 ;  /* 0x0000000002007343 */ /* 0x004fea0003c00000 */
.L_x_89:
[----:B------:R-:W-:Y:S02]  /*5d60*/  R2UR UR6, R49 ;  /* 0x00000000310672ca */ /* 0x000fe400000e0000 */
[----:B------:R-:W-:Y:S02]  /*5d70*/  R2UR UR5, R57 ;  /* 0x00000000390572ca */ /* 0x000fe400000e0000 */
[----:B------:R-:W-:Y:S02]  /*5d80*/  R2UR UR4, R56 ;  /* 0x00000000380472ca */ /* 0x000fe400000e0000 */
[----:B------:R-:W-:Y:S02]  /*5d90*/  ISETP.NE.U32.AND P4, PT, R42, RZ, PT ;  /* 0x000000ff2a00720c */ /* 0x000fe40003f85070 */
[----:B------:R-:W-:Y:S02]  /*5da0*/  ISETP.NE.U32.AND P2, PT, RZ, UR60, PT ;  /* 0x0000003cff007c0c */ /* 0x000fe4000bf45070 */
[----:B------:R-:W-:Y:S02]  /*5db0*/  ISETP.NE.AND.EX P4, PT, R43, RZ, PT, P4 ;  /* 0x000000ff2b00720c */ /* 0x000fe40003f85340 */
[----:B------:R-:W-:Y:S01]  /*5dc0*/  ISETP.NE.AND.EX P2, PT, RZ, UR61, PT, P2 ;  /* 0x0000003dff007c0c */ /* 0x000fe2000bf45320 */
[----:B------:R-:W-:Y:S02]  /*5dd0*/  UISETP.NE.AND UP2, UPT, UR6, URZ, UPT ;  /* 0x000000ff0600728c */ /* 0x000fe4000bf45270 */
[----:B------:R-:W-:Y:S04]  /*5de0*/  UISETP.NE.U32.AND UP0, UPT, UR5, URZ, UPT ;  /* 0x000000ff0500728c */ /* 0x000fe8000bf05070 */
[----:B------:R-:W-:Y:S01]  /*5df0*/  UISETP.NE.AND.EX UP1, UPT, UR4, URZ, UPT, UP0 ;  /* 0x000000ff0400728c */ /* 0x000fe2000bf25300 */
[----:B------:R-:W-:Y:S01]  /*5e00*/  PLOP3.LUT P1, PT, PT, PT, UP2, 0x80, 0x8 ;  /* 0x000000000008781c */ /* 0x000fe20003f2f028 */
[----:B------:R-:W-:Y:S03]  /*5e10*/  UPLOP3.LUT UP0, UPT, UPT, UPT, UPT, 0x40, 0x4 ;  /* 0x000000000004789c */ /* 0x000fe60003f0e870 */
[----:B------:R-:W-:Y:S06]  /*5e20*/  @UP2 UPLOP3.LUT UP0, UPT, UPT, UPT, UP1, 0x80, 0x8 ;  /* 0x000000000008289c */ /* 0x000fec0003f0f010 */
[----:B------:R-:W-:Y:S01]  /*5e30*/  PLOP3.LUT P0, PT, PT, PT, UP0, 0x80, 0x8 ;  /* 0x000000000008781c */ /* 0x000fe20003f0f008 */
[----:B------:R-:W-:Y:S01]  /*5e40*/  @!UPT UIADD3 URZ, UPT, UPT, URZ, URZ, URZ ;  /* 0x000000fffffff290 */ /* 0x000fe2000fffe0ff */
[----:B------:R-:W-:Y:S11]  /*5e50*/  BRA.U !UP1, `(.L_x_91) ;  /* 0x0000000109407547 */ /* 0x000ff6000b800000 */
[----:B------:R-:W-:Y:S01]  /*5e60*/  UISETP.NE.U32.AND UP0, UPT, UR60, URZ, UPT ;  /* 0x000000ff3c00728c */ /* 0x000fe2000bf05070 */
[----:B------:R-:W-:Y:S01]  /*5e70*/  R2UR UR6, R57 ;  /* 0x00000000390672ca */ /* 0x000fe200000e0000 */
[----:B------:R-:W1:Y:S01]  /*5e80*/  LDCU.64 UR8, c[0x0][0x358] ;  /* 0x00006b00ff0877ac */ /* 0x000e620008000a00 */
[----:B------:R-:W-:Y:S02]  /*5e90*/  HFMA2 R45, -RZ, RZ, 0, 5.9604644775390625e-08 ;  /* 0x00000001ff2d7431 */ /* 0x000fe400000001ff */
[----:B------:R-:W-:Y:S01]  /*5ea0*/  IMAD.MOV.U32 R0, RZ, RZ, 0x1 ;  /* 0x00000001ff007424 */ /* 0x000fe200078e00ff */
[----:B------:R-:W-:Y:S06]  /*5eb0*/  UISETP.NE.AND.EX UP0, UPT, UR61, URZ, UPT, UP0 ;  /* 0x000000ff3d00728c */ /* 0x000fec000bf05300 */
[----:B------:R-:W-:Y:S05]  /*5ec0*/  PLOP3.LUT P3, PT, PT, PT, UP0, 0x80, 0x8 ;  /* 0x000000000008781c */ /* 0x000fea0003f6f008 */
[----:B------:R-:W2:Y:S01]  /*5ed0*/  @UP0 LDCU.64 UR4, c[0x0][0x888] ;  /* 0x00011100ff0407ac */ /* 0x000ea20008000a00 */
[----:B------:R-:W-:Y:S07]  /*5ee0*/  @UP0 UIMAD UR6, UR36, UR6, URZ ;  /* 0x00000006240602a4 */ /* 0x000fee000f8e02ff */
[----:B------:R-:W-:Y:S01]  /*5ef0*/  @!P3 PRMT R45, R0, 0x7610, R45 ;  /* 0x00007610002db816 */ /* 0x000fe2000000002d */
[----:B--2---:R-:W-:Y:S06]  /*5f00*/  @UP0 UIMAD.WIDE UR4, UR6, 0x4, UR4 ;  /* 0x00000004060408a5 */ /* 0x004fec000f8e0204 */
[----:B-----5:R-:W-:Y:S02]  /*5f10*/  IMAD.U32 R26, RZ, RZ, UR4 ;  /* 0x00000004ff1a7e24 */ /* 0x020fe4000f8e00ff */
[----:B------:R-:W-:Y:S03]  /*5f20*/  IMAD.U32 R27, RZ, RZ, UR5 ;  /* 0x00000005ff1b7e24 */ /* 0x000fe6000f8e00ff */
[----:B------:R-:W2:Y:S02]  /*5f30*/  @!UP0 LDCU UR4, c[0x0][0x880] ;  /* 0x00011000ff0487ac */ /* 0x000ea40008000800 */
[----:B-1----:R1:W5:Y:S02]  /*5f40*/  @P3 LDG.E R26, desc[UR8][R26.64] ;  /* 0x000000081a1a3981 */ /* 0x002364000c1e1900 */
[----:B-12---:R-:W-:Y:S02]  /*5f50*/  @!P3 MOV R26, UR4 ;  /* 0x00000004001abc02 */ /* 0x006fe40008000f00 */
.L_x_91:
[----:B------:R-:W-:Y:S05]  /*5f60*/  @!P4 BRA `(.L_x_92) ;  /* 0x000000000024c947 */ /* 0x000fea0003800000 */
[----:B------:R-:W-:Y:S01]  /*5f70*/  ISETP.NE.U32.AND P3, PT, R40, RZ, PT ;  /* 0x000000ff2800720c */ /* 0x000fe20003f65070 */
[----:B------:R-:W1:Y:S03]  /*5f80*/  LDCU.64 UR4, c[0x0][0x358] ;  /* 0x00006b00ff0477ac */ /* 0x000e660008000a00 */
[----:B------:R-:W-:Y:S11]  /*5f90*/  ISETP.NE.AND.EX P3, PT, R41, RZ, PT, P3 ;  /* 0x000000ff2900720c */ /* 0x000ff60003f65330 */
[----:B------:R-:W-:Y:S02]  /*5fa0*/  @!UPT UIADD3 URZ, UPT, UPT, URZ, URZ, URZ ;  /* 0x000000fffffff290 */ /* 0x000fe4000fffe0ff */
[----:B------:R-:W2:Y:S01]  /*5fb0*/  @P3 LDC.64 R2, c[0x0][0x8a8] ;  /* 0x00022a00ff023b82 */ /* 0x000ea20000000a00 */
[----:B------:R-:W-:Y:S04]  /*5fc0*/  @P3 IMAD R0, R42, UR36, RZ ;  /* 0x000000242a003c24 */ /* 0x000fe8000f8e02ff */
[----:B--2---:R-:W-:Y:S05]  /*5fd0*/  @P3 IMAD.WIDE R2, R0, 0x4, R2 ;  /* 0x0000000400023825 */ /* 0x004fea00078e0202 */
[----:B-1---5:R1:W5:Y:S02]  /*5fe0*/  @P3 LDG.E R24, desc[UR4][R2.64] ;  /* 0x0000000402183981 */ /* 0x022364000c1e1900 */
[----:B-1----:R-:W2:Y:S02]  /*5ff0*/  @!P3 LDC R24, c[0x0][0x8a0] ;  /* 0x00022800ff18bb82 */ /* 0x002ea40000000800 */
.L_x_92:
[----:B-----5:R-:W-:Y:S01]  /*6000*/  FSETP.NEU.AND P3, PT, R26, RZ, PT ;  /* 0x000000ff1a00720b */ /* 0x020fe20003f6d000 */
[----:B------:R-:W-:Y:S01]  /*6010*/  IMAD.U32 R2, RZ, RZ, UR46 ;  /* 0x0000002eff027e24 */ /* 0x000fe2000f8e00ff */
[----:B------:R-:W-:Y:S01]  /*6020*/  SEL R5, RZ, 0xffffffff, P2 ;  /* 0xffffffffff057807 */ /* 0x000fe20001000000 */
[----:B------:R-:W-:Y:S01]  /*6030*/  ULOP3.LUT UR4, UR55, 0x1, URZ, 0x3c, !UPT ;  /* 0x0000000137047892 */ /* 0x000fe2000f8e3cff */
[----:B------:R-:W-:Y:S01]  /*6040*/  @P1 LOP3.LUT P2, RZ, R45, 0xff, RZ, 0xc0, !PT ;  /* 0x000000ff2dff1812 */ /* 0x000fe2000784c0ff */
[----:B------:R-:W-:Y:S01]  /*6050*/  BSSY B1, `(.L_x_93) ;  /* 0x000003d000017945 */ /* 0x000fe20003800000 */
[----:B------:R-:W-:Y:S01]  /*6060*/  @P1 SEL R0, RZ, 0xffffffff, P3 ;  /* 0xffffffffff001807 */ /* 0x000fe20001800000 */
[----:B------:R-:W-:Y:S01]  /*6070*/  IMAD.MOV.U32 R65, RZ, RZ, 0x1 ;  /* 0x00000001ff417424 */ /* 0x000fe200078e00ff */
[----:B------:R-:W-:Y:S01]  /*6080*/  LEA R2, R2, UR44, 0x3 ;  /* 0x0000002c02027c11 */ /* 0x000fe2000f8e18ff */
[----:B------:R-:W-:Y:S01]  /*6090*/  IMAD.U32 R63, RZ, RZ, UR4 ;  /* 0x00000004ff3f7e24 */ /* 0x000fe2000f8e00ff */
[----:B------:R-:W-:Y:S01]  /*60a0*/  @P0 SEL R0, R5, R0, !P2 ;  /* 0x0000000005000207 */ /* 0x000fe20005000000 */
[----:B------:R-:W-:Y:S01]  /*60b0*/  IMAD.U32 R64, RZ, RZ, UR46 ;  /* 0x0000002eff407e24 */ /* 0x000fe2000f8e00ff */
[----:B------:R-:W-:Y:S02]  /*60c0*/  LEA R27, R22, UR44, 0x3 ;  /* 0x0000002c161b7c11 */ /* 0x000fe4000f8e18ff */
[----:B------:R-:W-:Y:S02]  /*60d0*/  CS2R R38, SRZ ;  /* 0x0000000000267805 */ /* 0x000fe4000001ff00 */
[----:B------:R-:W-:Y:S02]  /*60e0*/  @P1 LOP3.LUT R0, R0, 0x1, RZ, 0xc0, !PT ;  /* 0x0000000100001812 */ /* 0x000fe400078ec0ff */
[----:B------:R-:W-:Y:S02]  /*60f0*/  CS2R R36, SRZ ;  /* 0x0000000000247805 */ /* 0x000fe4000001ff00 */
[----:B------:R-:W-:Y:S02]  /*6100*/  SHF.L.U32 R3, R53, 0x1f, RZ ;  /* 0x0000001f35037819 */ /* 0x000fe400000006ff */
[----:B------:R-:W-:Y:S02]  /*6110*/  CS2R R30, SRZ ;  /* 0x00000000001e7805 */ /* 0x000fe4000001ff00 */
[----:B------:R-:W-:Y:S02]  /*6120*/  ISETP.NE.U32.OR P5, PT, R0, 0x1, !P1 ;  /* 0x000000010000780c */ /* 0x000fe40004fa5470 */
[----:B------:R-:W-:Y:S02]  /*6130*/  CS2R R28, SRZ ;  /* 0x00000000001c7805 */ /* 0x000fe4000001ff00 */
[----:B------:R-:W-:Y:S02]  /*6140*/  PLOP3.LUT P2, PT, PT, PT, UP1, 0x80, 0x8 ;  /* 0x000000000008781c */ /* 0x000fe40003f4f018 */
[----:B------:R-:W-:Y:S02]  /*6150*/  LEA.HI R25, R22, R22, RZ, 0x1 ;  /* 0x0000001616197211 */ /* 0x000fe400078f08ff */
[----:B------:R-:W-:Y:S02]  /*6160*/  LOP3.LUT P4, R50, R45, 0xff, RZ, 0xc0, !PT ;  /* 0x000000ff2d327812 */ /* 0x000fe4000788c0ff */
[----:B------:R-:W-:Y:S02]  /*6170*/  SEL R4, RZ, 0xffffffff, P3 ;  /* 0xffffffffff047807 */ /* 0x000fe40001800000 */
[----:B------:R-:W-:Y:S02]  /*6180*/  P2R R61, PR, RZ, 0x20 ;  /* 0x00000020ff3d7803 */ /* 0x000fe40000000000 */
[----:B------:R-:W-:Y:S03]  /*6190*/  @P5 SHF.L.U32 R0, R63, 0x1f, RZ ;  /* 0x0000001f3f005819 */ /* 0x000fe600000006ff */
[----:B------:R-:W-:Y:S01]  /*61a0*/  @P2 SEL R4, R5, R4, !P4 ;  /* 0x0000000405042207 */ /* 0x000fe20006000000 */
[----:B------:R1:W3:Y:S03]  /*61b0*/  @P5 SYNCS.PHASECHK.TRANS64.TRYWAIT P1, [R2+URZ+0x40], R0 ;  /* 0x00004000020055a7 */ /* 0x0002e600080211ff */
[----:B------:R-:W-:Y:S04]  /*61c0*/  LOP3.LUT R4, R4, 0x1, RZ, 0xc0, !PT ;  /* 0x0000000104047812 */ /* 0x000fe800078ec0ff */
[----:B------:R-:W-:Y:S04]  /*61d0*/  ISETP.NE.U32.AND P2, PT, R4, 0x1, PT ;  /* 0x000000010400780c */ /* 0x000fe80003f45070 */
[----:B------:R-:W-:Y:S01]  /*61e0*/  P2R R66, PR, RZ, 0x4 ;  /* 0x00000004ff427803 */ /* 0x000fe20000000000 */
[----:B------:R4:W2:Y:S01]  /*61f0*/  SYNCS.PHASECHK.TRANS64.TRYWAIT P0, [R27+URZ+0xa0], R3 ;  /* 0x0000a0031b0075a7 */ /* 0x0008a200080011ff */
[C---:B-1----:R-:W-:Y:S01]  /*6200*/  IMAD.SHL.U32 R0, R25.reuse, 0x20, RZ ;  /* 0x0000002019007824 */ /* 0x042fe200078e00ff */
[----:B------:R-:W-:Y:S04]  /*6210*/  LOP3.LUT R25, R25, 0xffe, RZ, 0xc0, !PT ;  /* 0x00000ffe19197812 */ /* 0x000fe800078ec0ff */
[----:B------:R-:W-:Y:S01]  /*6220*/  LOP3.LUT R0, R0, 0xffffffc0, RZ, 0xc0, !PT ;  /* 0xffffffc000007812 */ /* 0x000fe200078ec0ff */
[----:B------:R-:W-:Y:S04]  /*6230*/  IMAD.IADD R25, R22, 0x1, -R25 ;  /* 0x0000000116197824 */ /* 0x000fe800078e0a19 */
[----:B------:R-:W-:Y:S04]  /*6240*/  IMAD.IADD R0, R23, 0x1, R0 ;  /* 0x0000000117007824 */ /* 0x000fe800078e0200 */
[----:B------:R-:W-:Y:S01]  /*6250*/  IMAD R25, R25, 0x100000, R0 ;  /* 0x0010000019197824 */ /* 0x000fe200078e0200 */
[----:B---3--:R-:W-:Y:S01]  /*6260*/  @P5 SEL R65, RZ, 0x1, !P1 ;  /* 0x00000001ff415807 */ /* 0x008fe20004800000 */
[----:B----4-:R-:W-:Y:S06]  /*6270*/  @!P5 BRA `(.L_x_94) ;  /* 0x000000000068d947 */ /* 0x010fec0003800000 */
[----:B------:R-:W-:Y:S01]  /*6280*/  HFMA2 R31, -RZ, RZ, 0, 0 ;  /* 0x00000000ff1f7431 */ /* 0x000fe200000001ff */
[----:B------:R-:W-:Y:S01]  /*6290*/  ISETP.NE.AND P1, PT, R65, RZ, PT ;  /* 0x000000ff4100720c */ /* 0x000fe20003f25270 */
[----:B------:R-:W-:Y:S01]  /*62a0*/  IMAD.U32 R0, RZ, RZ, UR46 ;  /* 0x0000002eff007e24 */ /* 0x000fe2000f8e00ff */
[----:B------:R-:W-:Y:S11]  /*62b0*/  BSSY B0, `(.L_x_95) ;  /* 0x0000005000007945 */ /* 0x000ff60003800000 */
[----:B------:R-:W-:Y:S05]  /*62c0*/  @P1 BRA `(.L_x_96) ;  /* 0x00000000000c1947 */ /* 0x000fea0003800000 */
[----:B------:R-:W-:Y:S04]  /*62d0*/  SHF.L.U32 R4, R63, 0x1f, RZ ;  /* 0x0000001f3f047819 */ /* 0x000fe800000006ff */
[----:B------:R-:W1:Y:S02]  /*62e0*/  SYNCS.PHASECHK.TRANS64.TRYWAIT P1, [R2+URZ+0x40], R4 ;  /* 0x00004004020075a7 */ /* 0x000e6400080211ff */
[----:B-1----:R-:W-:Y:S05]  /*62f0*/  @!P1 BRA `(.L_x_97) ;  /* 0x0000001c00b49947 */ /* 0x002fea0003800000 */
.L_x_96:
[----:B------:R-:W-:Y:S05]  /*6300*/  BSYNC B0 ;  /* 0x0000000000007941 */ /* 0x000fea0003800000 */
.L_x_95:
[----:B------:R-:W-:Y:S01]  /*6310*/  ISETP.NE.AND P1, PT, R66, RZ, PT ;  /* 0x000000ff4200720c */ /* 0x000fe20003f25270 */
[----:B------:R-:W-:Y:S01]  /*6320*/  IMAD.MOV.U32 R30, RZ, RZ, RZ ;  /* 0x000000ffff1e7224 */ /* 0x000fe200078e00ff */
[----:B------:R-:W-:Y:S02]  /*6330*/  CS2R R28, SRZ ;  /* 0x00000000001c7805 */ /* 0x000fe4000001ff00 */
[----:B------:R-:W-:Y:S02]  /*6340*/  CS2R R38, SRZ ;  /* 0x0000000000267805 */ /* 0x000fe4000001ff00 */
[----:B------:R-:W-:Y:S07]  /*6350*/  CS2R R36, SRZ ;  /* 0x0000000000247805 */ /* 0x000fee000001ff00 */
[----:B-1----:R-:W-:Y:S01]  /*6360*/  @P1 IMAD R2, R0, 0x800, R44 ;  /* 0x0000080000021824 */ /* 0x002fe200078e022c */
[----:B------:R-:W-:Y:S05]  /*6370*/  @P1 WARPSYNC.ALL ;  /* 0x0000000000001948 */ /* 0x000fea0003800000 */
[----:B------:R-:W-:Y:S01]  /*6380*/  @P1 LEA R2, R2, UR44, 0x1 ;  /* 0x0000002c02021c11 */ /* 0x000fe2000f8e08ff */
[----:B------:R-:W-:Y:S04]  /*6390*/  UIADD3 UR4, UPT, UPT, UR46, 0x1, URZ ;  /* 0x000000012e047890 */ /* 0x000fe8000fffe0ff */
[----:B------:R1:W3:Y:S01]  /*63a0*/  @P1 LDSM.16.M88.4 R28, [R2+0x200] ;  /* 0x00020000021c183b */ /* 0x0002e20000000200 */
[----:B------:R-:W-:Y:S01]  /*63b0*/  UISETP.NE.AND UP0, UPT, UR4, 0x3, UPT ;  /* 0x000000030400788c */ /* 0x000fe2000bf05270 */
[----:B------:R-:W-:Y:S03]  /*63c0*/  @P1 IMAD R0, R54, 0x2, R2 ;  /* 0x0000000236001824 */ /* 0x000fe600078e0202 */
[----:B------:R-:W-:Y:S02]  /*63d0*/  USEL UR5, URZ, 0x1, UP0 ;  /* 0x00000001ff057887 */ /* 0x000fe40008000000 */
[----:B------:R1:W4:Y:S01]  /*63e0*/  @P1 LDSM.16.M88.4 R36, [R0+0x200] ;  /* 0x000200000024183b */ /* 0x0003220000000200 */
[----:B------:R-:W-:Y:S03]  /*63f0*/  USEL UR4, UR4, URZ, UP0 ;  /* 0x000000ff04047287 */ /* 0x000fe60008000000 */
[----:B------:R-:W-:Y:S03]  /*6400*/  LOP3.LUT R63, R63, UR5, RZ, 0x3c, !PT ;  /* 0x000000053f3f7c12 */ /* 0x000fe6000f8e3cff */
[----:B------:R-:W-:Y:S02]  /*6410*/  IMAD.U32 R64, RZ, RZ, UR4 ;  /* 0x00000004ff407e24 */ /* 0x000fe4000f8e00ff */
.L_x_94:
[----:B------:R-:W-:Y:S05]  /*6420*/  BSYNC B1 ;  /* 0x0000000000017941 */ /* 0x000fea0003800000 */
.L_x_93:
[----:B-1----:R-:W-:Y:S04]  /*6430*/  SHF.R.U32.HI R0, RZ, 0x15, R25 ;  /* 0x00000015ff007819 */ /* 0x002fe80000011619 */
[----:B------:R-:W-:Y:S01]  /*6440*/  LOP3.LUT P1, RZ, R0, 0x3, R46, 0x48, !PT ;  /* 0x0000000300ff7812 */ /* 0x000fe2000782482e */
[----:B------:R-:W-:Y:S01]  /*6450*/  @!UPT UIADD3 URZ, UPT, UPT, URZ, URZ, URZ ;  /* 0x000000fffffff290 */ /* 0x000fe2000fffe0ff */
[----:B--2---:R-:W-:Y:S11]  /*6460*/  @P0 BRA `(.L_x_98) ;  /* 0x0000000000080947 */ /* 0x004ff60003800000 */
[----:B------:R-:W1:Y:S02]  /*6470*/  SYNCS.PHASECHK.TRANS64.TRYWAIT P0, [R27+URZ+0xa0], R3 ;  /* 0x0000a0031b0075a7 */ /* 0x000e6400080011ff */
[----:B-1----:R-:W-:Y:S05]  /*6480*/  @!P0 BRA `(.L_x_99) ;  /* 0x0000001c00648947 */ /* 0x002fea0003800000 */
.L_x_98:
[----:B------:R-:W-:Y:S05]  /*6490*/  @!P1 BRA `(.L_x_100) ;  /* 0x0000000000409947 */ /* 0x000fea0003800000 */
[----:B------:R-:W2:Y:S01]  /*64a0*/  LDCU.64 UR8, c[0x4][0x70] ;  /* 0x01000e00ff0877ac */ /* 0x000ea20008000a00 */
[----:B-1----:R-:W-:Y:S01]  /*64b0*/  MOV R3, 0x0 ;  /* 0x0000000000037802 */ /* 0x002fe20000000f00 */
[----:B------:R-:W-:Y:S02]  /*64c0*/  HFMA2 R12, -RZ, RZ, 0, 5.9604644775390625e-08 ;  /* 0x00000001ff0c7431 */ /* 0x000fe400000001ff */
[----:B------:R-:W-:Y:S02]  /*64d0*/  IMAD.MOV.U32 R8, RZ, RZ, 0x192 ;  /* 0x00000192ff087424 */ /* 0x000fe400078e00ff */
[----:B------:R-:W-:Y:S01]  /*64e0*/  IMAD.MOV.U32 R13, RZ, RZ, RZ ;  /* 0x000000ffff0d7224 */ /* 0x000fe200078e00ff */
[----:B------:R-:W1:Y:S01]  /*64f0*/  LDCU.64 UR6, c[0x4][0x78] ;  /* 0x01000f00ff0677ac */ /* 0x000e620008000a00 */
[----:B------:R-:W3:Y:S01]  /*6500*/  LDC.64 R2, c[0x4][R3] ;  /* 0x0100000003027b82 */ /* 0x000ee20000000a00 */
[----:B------:R-:W5:Y:S01]  /*6510*/  LDCU.64 UR4, c[0x4][0x10] ;  /* 0x01000200ff0477ac */ /* 0x000f620008000a00 */
[----:B--2---:R-:W-:Y:S01]  /*6520*/  MOV R5, UR9 ;  /* 0x0000000900057c02 */ /* 0x004fe20008000f00 */
[----:B------:R-:W-:Y:S01]  /*6530*/  IMAD.U32 R4, RZ, RZ, UR8 ;  /* 0x00000008ff047e24 */ /* 0x000fe2000f8e00ff */
[----:B-1----:R-:W-:Y:S01]  /*6540*/  MOV R7, UR7 ;  /* 0x0000000700077c02 */ /* 0x002fe20008000f00 */
[----:B------:R-:W-:Y:S01]  /*6550*/  IMAD.U32 R6, RZ, RZ, UR6 ;  /* 0x00000006ff067e24 */ /* 0x000fe2000f8e00ff */
[----:B-----5:R-:W-:Y:S01]  /*6560*/  MOV R11, UR5 ;  /* 0x00000005000b7c02 */ /* 0x020fe20008000f00 */
[----:B------:R-:W-:Y:S02]  /*6570*/  IMAD.U32 R10, RZ, RZ, UR4 ;  /* 0x00000004ff0a7e24 */ /* 0x000fe4000f8e00ff */
[----:B------:R-:W-:Y:S07]  /*6580*/  LEPC R20, `(.L_x_100) ;  /* 0x000000001014794e */ /* 0x000fee0000000000 */
[----:B---34-:R-:W-:Y:S05]  /*6590*/  CALL.ABS.NOINC R2 ;  /* 0x0000000002007343 */ /* 0x018fea0003c00000 */
.L_x_100:
[----:B-1-3--:R-:W-:Y:S01]  /*65a0*/  SHF.L.U32 R3, R28, 0x10, RZ ;  /* 0x000000101c037819 */ /* 0x00afe200000006ff */
[----:B------:R-:W-:Y:S05]  /*65b0*/  WARPSYNC.ALL ;  /* 0x0000000000007948 */ /* 0x000fea0003800000 */
[----:B------:R-:W-:Y:S01]  /*65c0*/  R2UR UR4, R25 ;  /* 0x00000000190472ca */ /* 0x000fe200000e0000 */
[----:B------:R-:W-:Y:S01]  /*65d0*/  BSSY.RECONVERGENT B0, `(.L_x_101) ;  /* 0x0000051000007945 */ /* 0x000fe20003800200 */
[----:B------:R-:W-:Y:S02]  /*65e0*/  SHF.L.U32 R20, R30, 0x10, RZ ;  /* 0x000000101e147819 */ /* 0x000fe400000006ff */
[----:B------:R-:W-:Y:S02]  /*65f0*/  SHF.L.U32 R62, R54, 0x1, RZ ;  /* 0x00000001363e7819 */ /* 0x000fe400000006ff */
[----:B------:R-:W-:Y:S07]  /*6600*/  ISETP.NE.AND P0, PT, R55, RZ, PT ;  /* 0x000000ff3700720c */ /* 0x000fee0003f05270 */
[----:B------:R-:W1:Y:S02]  /*6610*/  LDTM.16dp256bit.x4 R4, tmem[UR4] ;  /* 0x00000004000479ee */ /* 0x000e640008120000 */
[----:B-1----:R-:W-:Y:S01]  /*6620*/  FMUL R0, R24, R4 ;  /* 0x0000000418007220 */ /* 0x002fe20000400000 */
[----:B------:R-:W-:Y:S01]  /*6630*/  LOP3.LUT R4, R28, 0xffff0000, RZ, 0xc0, !PT ;  /* 0xffff00001c047812 */ /* 0x000fe200078ec0ff */
[----:B------:R-:W-:Y:S01]  /*6640*/  FMUL R2, R24, R5 ;  /* 0x0000000518027220 */ /* 0x000fe20000400000 */
[C---:B------:R-:W-:Y:S01]  /*6650*/  SHF.L.U32 R5, R29.reuse, 0x10, RZ ;  /* 0x000000101d057819 */ /* 0x040fe200000006ff */
[----:B------:R-:W-:Y:S01]  /*6660*/  FFMA R0, R26, R3, R0 ;  /* 0x000000031a007223 */ /* 0x000fe20000000000 */
[----:B------:R-:W-:Y:S01]  /*6670*/  FMUL R3, R24, R6 ;  /* 0x0000000618037220 */ /* 0x000fe20000400000 */
[----:B------:R-:W-:Y:S01]  /*6680*/  LOP3.LUT R6, R29, 0xffff0000, RZ, 0xc0, !PT ;  /* 0xffff00001d067812 */ /* 0x000fe200078ec0ff */
[----:B------:R-:W-:Y:S01]  /*6690*/  FFMA R2, R26, R4, R2 ;  /* 0x000000041a027223 */ /* 0x000fe20000000002 */
[----:B------:R-:W-:Y:S01]  /*66a0*/  FMUL R7, R24, R7 ;  /* 0x0000000718077220 */ /* 0x000fe20000400000 */
[----:B------:R-:W-:Y:S01]  /*66b0*/  FFMA R3, R26, R5, R3 ;  /* 0x000000051a037223 */ /* 0x000fe20000000003 */
[C---:B------:R-:W-:Y:S01]  /*66c0*/  FMUL R4, R24.reuse, R8 ;  /* 0x0000000818047220 */ /* 0x040fe20000400000 */
[----:B------:R-:W-:Y:S01]  /*66d0*/  FMUL R5, R24, R9 ;  /* 0x0000000918057220 */ /* 0x000fe20000400000 */
[----:B------:R-:W-:Y:S01]  /*66e0*/  F2FP.BF16.F32.PACK_AB R32, R2, R0 ;  /* 0x000000000220723e */ /* 0x000fe200000010ff */
[----:B------:R-:W-:Y:S01]  /*66f0*/  FFMA R7, R26, R6, R7 ;  /* 0x000000061a077223 */ /* 0x000fe20000000007 */
[----:B------:R-:W-:Y:S01]  /*6700*/  LOP3.LUT R0, R30, 0xffff0000, RZ, 0xc0, !PT ;  /* 0xffff00001e007812 */ /* 0x000fe200078ec0ff */
[----:B------:R-:W-:Y:S01]  /*6710*/  FFMA R4, R26, R20, R4 ;  /* 0x000000141a047223 */ /* 0x000fe20000000004 */
[----:B------:R-:W-:Y:S01]  /*6720*/  SHF.L.U32 R2, R31, 0x10, RZ ;  /* 0x000000101f027819 */ /* 0x000fe200000006ff */
[----:B------:R-:W-:Y:S01]  /*6730*/  FMUL R6, R24, R10 ;  /* 0x0000000a18067220 */ /* 0x000fe20000400000 */
[----:B------:R-:W-:Y:S01]  /*6740*/  F2FP.BF16.F32.PACK_AB R33, R7, R3 ;  /* 0x000000030721723e */ /* 0x000fe200000010ff */
[C---:B------:R-:W-:Y:S01]  /*6750*/  FFMA R5, R26.reuse, R0, R5 ;  /* 0x000000001a057223 */ /* 0x040fe20000000005 */
[----:B------:R-:W-:Y:S01]  /*6760*/  LOP3.LUT R3, R31, 0xffff0000, RZ, 0xc0, !PT ;  /* 0xffff00001f037812 */ /* 0x000fe200078ec0ff */
[----:B------:R-:W-:Y:S01]  /*6770*/  FFMA R6, R26, R2, R6 ;  /* 0x000000021a067223 */ /* 0x000fe20000000006 */
[----:B----4-:R-:W-:Y:S01]  /*6780*/  SHF.L.U32 R7, R36, 0x10, RZ ;  /* 0x0000001024077819 */ /* 0x010fe200000006ff */
[----:B------:R-:W-:Y:S01]  /*6790*/  FMUL R11, R24, R11 ;  /* 0x0000000b180b7220 */ /* 0x000fe20000400000 */
[----:B------:R-:W-:Y:S01]  /*67a0*/  LOP3.LUT R0, R36, 0xffff0000, RZ, 0xc0, !PT ;  /* 0xffff000024007812 */ /* 0x000fe200078ec0ff */
[C---:B------:R-:W-:Y:S01]  /*67b0*/  FMUL R8, R24.reuse, R12 ;  /* 0x0000000c18087220 */ /* 0x040fe20000400000 */
[----:B------:R-:W-:Y:S01]  /*67c0*/  SHF.L.U32 R2, R37, 0x10, RZ ;  /* 0x0000001025027819 */ /* 0x000fe200000006ff */
[----:B------:R-:W-:Y:S01]  /*67d0*/  FMUL R9, R24, R13 ;  /* 0x0000000d18097220 */ /* 0x000fe20000400000 */
[----:B------:R-:W-:Y:S01]  /*67e0*/  F2FP.BF16.F32.PACK_AB R34, R5, R4 ;  /* 0x000000040522723e */ /* 0x000fe200000010ff */
[C---:B------:R-:W-:Y:S01]  /*67f0*/  FFMA R11, R26.reuse, R3, R11 ;  /* 0x000000031a0b7223 */ /* 0x040fe2000000000b */
[----:B------:R-:W-:Y:S01]  /*6800*/  MOV R5, UR46 ;  /* 0x0000002e00057c02 */ /* 0x000fe20008000f00 */
[C---:B------:R-:W-:Y:S01]  /*6810*/  FFMA R8, R26.reuse, R7, R8 ;  /* 0x000000071a087223 */ /* 0x040fe20000000008 */
[----:B------:R-:W-:Y:S01]  /*6820*/  SHF.L.U32 R3, R39, 0x10, RZ ;  /* 0x0000001027037819 */ /* 0x000fe200000006ff */
[----:B------:R-:W-:Y:S01]  /*6830*/  FFMA R9, R26, R0, R9 ;  /* 0x000000001a097223 */ /* 0x000fe20000000009 */
[----:B------:R-:W-:Y:S01]  /*6840*/  LOP3.LUT R0, R37, 0xffff0000, RZ, 0xc0, !PT ;  /* 0xffff000025007812 */ /* 0x000fe200078ec0ff */
[C---:B------:R-:W-:Y:S01]  /*6850*/  FMUL R10, R24.reuse, R14 ;  /* 0x0000000e180a7220 */ /* 0x040fe20000400000 */
[----:B------:R-:W-:Y:S01]  /*6860*/  LOP3.LUT R4, R39, 0xffff0000, RZ, 0xc0, !PT ;  /* 0xffff000027047812 */ /* 0x000fe200078ec0ff */
[C---:B------:R-:W-:Y:S01]  /*6870*/  FMUL R15, R24.reuse, R15 ;  /* 0x0000000f180f7220 */ /* 0x040fe20000400000 */
[----:B------:R-:W-:Y:S01]  /*6880*/  FMUL R12, R24, R16 ;  /* 0x00000010180c7220 */ /* 0x000fe20000400000 */
[----:B------:R-:W-:Y:S01]  /*6890*/  FFMA R10, R26, R2, R10 ;  /* 0x000000021a0a7223 */ /* 0x000fe2000000000a */
[----:B------:R-:W-:Y:S01]  /*68a0*/  LOP3.LUT R2, R38, 0xffff0000, RZ, 0xc0, !PT ;  /* 0xffff000026027812 */ /* 0x000fe200078ec0ff */
[----:B------:R-:W-:Y:S01]  /*68b0*/  FFMA R15, R26, R0, R15 ;  /* 0x000000001a0f7223 */ /* 0x000fe2000000000f */
[----:B------:R-:W-:Y:S01]  /*68c0*/  SHF.L.U32 R0, R38, 0x10, RZ ;  /* 0x0000001026007819 */ /* 0x000fe200000006ff */
[C---:B------:R-:W-:Y:S01]  /*68d0*/  FMUL R13, R24.reuse, R17 ;  /* 0x00000011180d7220 */ /* 0x040fe20000400000 */
[C---:B------:R-:W-:Y:S01]  /*68e0*/  FMUL R14, R24.reuse, R18 ;  /* 0x00000012180e7220 */ /* 0x040fe20000400000 */
[----:B------:R-:W-:Y:S01]  /*68f0*/  FMUL R19, R24, R19 ;  /* 0x0000001318137220 */ /* 0x000fe20000400000 */
[----:B------:R-:W-:Y:S01]  /*6900*/  LEA R5, R5, R44, 0xb ;  /* 0x0000002c05057211 */ /* 0x000fe200078e58ff */
[C---:B------:R-:W-:Y:S01]  /*6910*/  FFMA R12, R26.reuse, R0, R12 ;  /* 0x000000001a0c7223 */ /* 0x040fe2000000000c */
[C---:B------:R-:W-:Y:S01]  /*6920*/  FFMA R13, R26.reuse, R2, R13 ;  /* 0x000000021a0d7223 */ /* 0x040fe2000000000d */
[C---:B------:R-:W-:Y:S01]  /*6930*/  FFMA R14, R26.reuse, R3, R14 ;  /* 0x000000031a0e7223 */ /* 0x040fe2000000000e */
[----:B------:R-:W-:Y:S01]  /*6940*/  FFMA R19, R26, R4, R19 ;  /* 0x000000041a137223 */ /* 0x000fe20000000013 */
[----:B------:R-:W-:Y:S02]  /*6950*/  F2FP.BF16.F32.PACK_AB R35, R11, R6 ;  /* 0x000000060b23723e */ /* 0x000fe400000010ff */
[----:B------:R-:W-:Y:S02]  /*6960*/  LEA R5, R5, UR44, 0x1 ;  /* 0x0000002c05057c11 */ /* 0x000fe4000f8e08ff */
[----:B------:R-:W-:Y:S02]  /*6970*/  F2FP.BF16.F32.PACK_AB R8, R9, R8 ;  /* 0x000000080908723e */ /* 0x000fe400000010ff */
[----:B------:R-:W-:Y:S01]  /*6980*/  F2FP.BF16.F32.PACK_AB R9, R15, R10 ;  /* 0x0000000a0f09723e */ /* 0x000fe200000010ff */
[----:B------:R1:W-:Y:S01]  /*6990*/  STSM.16.M88.4 [R5+0x200], R32 ;  /* 0x0002002005007844 */ /* 0x0003e20000000200 */
[----:B------:R-:W-:Y:S02]  /*69a0*/  F2FP.BF16.F32.PACK_AB R10, R13, R12 ;  /* 0x0000000c0d0a723e */ /* 0x000fe400000010ff */
[----:B------:R-:W-:Y:S02]  /*69b0*/  F2FP.BF16.F32.PACK_AB R11, R19, R14 ;  /* 0x0000000e130b723e */ /* 0x000fe400000010ff */
[----:B------:R-:W-:Y:S05]  /*69c0*/  IADD3 R0, PT, PT, R62, 0x200, R5 ;  /* 0x000002003e007810 */ /* 0x000fea0007ffe005 */
[----:B------:R1:W-:Y:S01]  /*69d0*/  STSM.16.M88.4 [R0], R8 ;  /* 0x0000000800007844 */ /* 0x0003e20000000200 */
[----:B------:R-:W-:Y:S01]  /*69e0*/  @!PT LDS RZ, [RZ] ;  /* 0x00000000fffff984 */ /* 0x000fe20000000800 */
[----:B------:R-:W-:Y:S01]  /*69f0*/  @!PT LDS RZ, [RZ] ;  /* 0x00000000fffff984 */ /* 0x000fe20000000800 */
[----:B------:R-:W-:Y:S01]  /*6a00*/  @!PT LDS RZ, [RZ] ;  /* 0x00000000fffff984 */ /* 0x000fe20000000800 */
[----:B------:R-:W-:Y:S01]  /*6a10*/  @!PT LDS RZ, [RZ] ;  /* 0x00000000fffff984 */ /* 0x000fe20000000800 */
[----:B------:R2:W-:Y:S07]  /*6a20*/  MEMBAR.ALL.CTA ;  /* 0x0000000000007992 */ /* 0x0005ee0000008000 */
[----:B--2---:R-:W2:Y:S02]  /*6a30*/  FENCE.VIEW.ASYNC.S ;  /* 0x00000000000073c6 */ /* 0x004ea40000000000 */
[----:B--2---:R-:W-:Y:S06]  /*6a40*/  BAR.SYNC.DEFER_BLOCKING 0x1, 0x80 ;  /* 0x0042000000007b1d */ /* 0x004fec0000010000 */
[----:B------:R-:W-:Y:S05]  /*6a50*/  @P0 BRA `(.L_x_102) ;  /* 0x0000000000200947 */ /* 0x000fea0003800000 */
[----:B------:R-:W2:Y:S01]  /*6a60*/  LDCU.64 UR6, c[0x0][0x348] ;  /* 0x00006900ff0677ac */ /* 0x000ea20008000a00 */
[----:B------:R-:W-:Y:S01]  /*6a70*/  ULEA UR5, UR46, UR44, 0xc ;  /* 0x0000002c2e057291 */ /* 0x000fe2000f8e60ff */
[----:B------:R-:W-:Y:S03]  /*6a80*/  UMOV UR51, UR36 ;  /* 0x0000002400337c82 */ /* 0x000fe60008000000 */
[----:B------:R-:W-:Y:S02]  /*6a90*/  UIADD3 UR48, UPT, UPT, UR5, 0x200, URZ ;  /* 0x0000020005307890 */ /* 0x000fe4000fffe0ff */
[----:B--2---:R-:W-:Y:S04]  /*6aa0*/  UIADD3 UR4, UP0, UPT, UR6, 0x680, URZ ;  /* 0x0000068006047890 */ /* 0x004fe8000ff1e0ff */
[----:B------:R-:W-:Y:S09]  /*6ab0*/  UIADD3.X UR5, UPT, UPT, URZ, UR7, URZ, UP0, !UPT ;  /* 0x00000007ff057290 */ /* 0x000ff200087fe4ff */
[----:B------:R2:W-:Y:S02]  /*6ac0*/  UTMASTG.3D [UR48], [UR4] ;  /* 0x00000030040073b5 */ /* 0x0005e40008010000 */
[----:B--2---:R0:W-:Y:S02]  /*6ad0*/  UTMACMDFLUSH ;  /* 0x00000000000079b7 */ /* 0x0041e40000000000 */
.L_x_102:
[----:B------:R-:W-:Y:S05]  /*6ae0*/  BSYNC.RECONVERGENT B0 ;  /* 0x0000000000007941 */ /* 0x000fea0003800200 */
.L_x_101:
[----:B------:R-:W-:Y:S01]  /*6af0*/  UIADD3 UR47, UPT, UPT, UR46, 0x1, URZ ;  /* 0x000000012e2f7890 */ /* 0x000fe2000fffe0ff */
[----:B------:R-:W-:Y:S03]  /*6b00*/  BSSY.RECONVERGENT B0, `(.L_x_103) ;  /* 0x0000005000007945 */ /* 0x000fe60003800200 */
[----:B------:R-:W-:Y:S04]  /*6b10*/  UISETP.NE.AND UP0, UPT, UR47, 0x3, UPT ;  /* 0x000000032f00788c */ /* 0x000fe8000bf05270 */
[----:B------:R-:W-:Y:S01]  /*6b20*/  USEL UR45, UR47, URZ, UP0 ;  /* 0x000000ff2f2d7287 */ /* 0x000fe20008000000 */
[----:B------:R-:W-:Y:S11]  /*6b30*/  @P0 BRA `(.L_x_104) ;  /* 0x0000000000040947 */ /* 0x000ff60003800000 */
[----:B------:R-:W-:Y:S04]  /*6b40*/  DEPBAR.LE SB0, 0x1 ;  /* 0x000080400000791a */ /* 0x000fe80000000000 */
.L_x_104:
[----:B------:R-:W-:Y:S05]  /*6b50*/  BSYNC.RECONVERGENT B0 ;  /* 0x0000000000007941 */ /* 0x000fea0003800200 */
.L_x_103:
[----:B------:R-:W-:Y:S01]  /*6b60*/  BAR.SYNC.DEFER_BLOCKING 0x1, 0x80 ;  /* 0x0042000000007b1d */ /* 0x000fe20000010000 */
[----:B------:R-:W-:Y:S01]  /*6b70*/  ISETP.NE.AND P1, PT, R61, RZ, PT ;  /* 0x000000ff3d00720c */ /* 0x000fe20003f25270 */
[----:B------:R-:W-:Y:S01]  /*6b80*/  UISETP.NE.AND UP0, UPT, UR53, URZ, UPT ;  /* 0x000000ff3500728c */ /* 0x000fe2000bf05270 */
[----:B------:R-:W-:Y:S11]  /*6b90*/  LEA R2, R64, UR44, 0x3 ;  /* 0x0000002c40027c11 */ /* 0x000ff6000f8e18ff */
[----:B------:R-:W-:Y:S01]  /*6ba0*/  @P1 SHF.L.U32 R3, R63, 0x1f, RZ ;  /* 0x0000001f3f031819 */ /* 0x000fe200000006ff */
[----:B------:R-:W-:Y:S06]  /*6bb0*/  BRA.U !UP0, `(.L_x_105) ;  /* 0x0000000108247547 */ /* 0x000fec000b800000 */
[----:B------:R-:W-:Y:S01]  /*6bc0*/  IMAD.U32 R4, RZ, RZ, UR52 ;  /* 0x00000034ff047e24 */ /* 0x000fe2000f8e00ff */
[----:B-1----:R-:W-:Y:S01]  /*6bd0*/  MOV R0, UR54 ;  /* 0x0000003600007c02 */ /* 0x002fe20008000f00 */
[----:B------:R-:W-:Y:S03]  /*6be0*/  UIADD3 UR4, UPT, UPT, UR52, 0x1, URZ ;  /* 0x0000000134047890 */ /* 0x000fe6000fffe0ff */
[----:B------:R-:W-:Y:S01]  /*6bf0*/  @P1 LEA R4, R4, UR44, 0x3 ;  /* 0x0000002c04041c11 */ /* 0x000fe2000f8e18ff */
[----:B------:R-:W-:Y:S04]  /*6c00*/  UISETP.NE.AND UP0, UPT, UR4, 0x3, UPT ;  /* 0x000000030400788c */ /* 0x000fe8000bf05270 */
[----:B------:R-:W-:Y:S01]  /*6c10*/  @P1 VIADD R4, R4, 0x58 ;  /* 0x0000005804041836 */ /* 0x000fe20000000000 */
[----:B------:R-:W-:Y:S04]  /*6c20*/  USEL UR52, UR4, URZ, UP0 ;  /* 0x000000ff04347287 */ /* 0x000fe80008000000 */
[----:B------:R-:W-:Y:S04]  /*6c30*/  @P1 PRMT R0, R0, 0x654, R4 ;  /* 0x0000065400001816 */ /* 0x000fe80000000004 */
[----:B------:R2:W-:Y:S04]  /*6c40*/  @P1 SYNCS.ARRIVE.TRANS64.RED.A1T0 RZ, [R0+URZ], RZ ;  /* 0x000000ff00ff19a7 */ /* 0x0005e800081004ff */
.L_x_105:
[----:B------:R-:W3:Y:S01]  /*6c50*/  @P1 SYNCS.PHASECHK.TRANS64.TRYWAIT P0, [R2+URZ+0x40], R3 ;  /* 0x00004003020015a7 */ /* 0x000ee200080011ff */
[----:B------:R-:W-:Y:S01]  /*6c60*/  BSSY B1, `(.L_x_106) ;  /* 0x0000013000017945 */ /* 0x000fe20003800000 */
[----:B---3--:R-:W-:Y:S03]  /*6c70*/  @P1 SEL R65, RZ, 0x1, !P0 ;  /* 0x00000001ff411807 */ /* 0x008fe60004000000 */
[----:B------:R-:W-:Y:S05]  /*6c80*/  @!P1 BRA `(.L_x_107) ;  /* 0x0000000000409947 */ /* 0x000fea0003800000 */
[----:B------:R-:W-:Y:S01]  /*6c90*/  ISETP.NE.AND P1, PT, R66, RZ, PT ;  /* 0x000000ff4200720c */ /* 0x000fe20003f25270 */
[----:B------:R-:W-:Y:S01]  /*6ca0*/  BSSY B0, `(.L_x_108) ;  /* 0x0000009000007945 */ /* 0x000fe20003800000 */
[----:B------:R-:W-:Y:S11]  /*6cb0*/  ISETP.NE.AND P0, PT, R65, RZ, PT ;  /* 0x000000ff4100720c */ /* 0x000ff60003f05270 */
[----:B------:R-:W-:Y:S05]  /*6cc0*/  @P1 IMAD R3, R64, 0x800, R44 ;  /* 0x0000080040031824 */ /* 0x000fea00078e022c */
[----:B------:R-:W-:Y:S05]  /*6cd0*/  @P1 LEA R3, R3, UR44, 0x1 ;  /* 0x0000002c03031c11 */ /* 0x000fea000f8e08ff */
[----:B-12---:R-:W-:Y:S01]  /*6ce0*/  @P1 IMAD.IADD R0, R62, 0x1, R3 ;  /* 0x000000013e001824 */ /* 0x006fe200078e0203 */
[----:B------:R-:W-:Y:S06]  /*6cf0*/  @P0 BRA `(.L_x_109) ;  /* 0x00000000000c0947 */ /* 0x000fec0003800000 */
[----:B------:R-:W-:Y:S04]  /*6d00*/  SHF.L.U32 R63, R63, 0x1f, RZ ;  /* 0x0000001f3f3f7819 */ /* 0x000fe800000006ff */
[----:B------:R-:W1:Y:S02]  /*6d10*/  SYNCS.PHASECHK.TRANS64.TRYWAIT P0, [R2+URZ+0x40], R63 ;  /* 0x0000403f020075a7 */ /* 0x000e6400080011ff */
[----:B-1----:R-:W-:Y:S05]  /*6d20*/  @!P0 BRA `(.L_x_110) ;  /* 0x0000001400508947 */ /* 0x002fea0003800000 */
.L_x_109:
[----:B------:R-:W-:Y:S05]  /*6d30*/  BSYNC B0 ;  /* 0x0000000000007941 */ /* 0x000fea0003800000 */
.L_x_108:
[----:B------:R-:W-:Y:S11]  /*6d40*/  ISETP.NE.AND P0, PT, R66, RZ, PT ;  /* 0x000000ff4200720c */ /* 0x000ff60003f05270 */
[----:B------:R-:W-:Y:S02]  /*6d50*/  @!UPT UIADD3 URZ, UPT, UPT, URZ, URZ, URZ ;  /* 0x000000fffffff290 */ /* 0x000fe4000fffe0ff */
[----:B------:R-:W-:Y:S05]  /*6d60*/  @P0 WARPSYNC.ALL ;  /* 0x0000000000000948 */ /* 0x000fea0003800000 */
[----:B------:R3:W4:Y:S04]  /*6d70*/  @P0 LDSM.16.M88.4 R28, [R3+0x200] ;  /* 0x00020000031c083b */ /* 0x0007280000000200 */
[----:B------:R3:W2:Y:S02]  /*6d80*/  @P0 LDSM.16.M88.4 R36, [R0+0x200] ;  /* 0x000200000024083b */ /* 0x0006a40000000200 */
.L_x_107:
[----:B------:R-:W-:Y:S05]  /*6d90*/  BSYNC B1 ;  /* 0x0000000000017941 */ /* 0x000fea0003800000 */
.L_x_106:
[----:B-123--:R-:W-:Y:S05]  /*6da0*/  VIADD R0, R25, 0x20 ;  /* 0x0000002019007836 */ /* 0x00efea0000000000 */
[----:B------:R-:W-:Y:S04]  /*6db0*/  SHF.R.U32.HI R0, RZ, 0x15, R0 ;  /* 0x00000015ff007819 */ /* 0x000fe80000011600 */
[----:B------:R-:W-:Y:S11]  /*6dc0*/  LOP3.LUT P0, RZ, R0, 0x3, R46, 0x48, !PT ;  /* 0x0000000300ff7812 */ /* 0x000ff6000780482e */
[----:B------:R-:W-:Y:S02]  /*6dd0*/  @!UPT UIADD3 URZ, UPT, UPT, URZ, URZ, URZ ;  /* 0x000000fffffff290 */ /* 0x000fe4000fffe0ff */
[----:B------:R-:W-:Y:S05]  /*6de0*/  @!P0 BRA `(.L_x_111) ;  /* 0x0000000000408947 */ /* 0x000fea0003800000 */
[----:B------:R-:W1:Y:S01]  /*6df0*/  LDCU.64 UR8, c[0x4][0x70] ;  /* 0x01000e00ff0877ac */ /* 0x000e620008000a00 */
[----:B------:R-:W-:Y:S01]  /*6e00*/  MOV R3, 0x0 ;  /* 0x0000000000037802 */ /* 0x000fe20000000f00 */
[----:B------:R-:W-:Y:S02]  /*6e10*/  HFMA2 R12, -RZ, RZ, 0, 5.9604644775390625e-08 ;  /* 0x00000001ff0c7431 */ /* 0x000fe400000001ff */
[----:B------:R-:W-:Y:S02]  /*6e20*/  IMAD.MOV.U32 R8, RZ, RZ, 0x192 ;  /* 0x00000192ff087424 */ /* 0x000fe400078e00ff */
[----:B------:R-:W-:Y:S01]  /*6e30*/  IMAD.MOV.U32 R13, RZ, RZ, RZ ;  /* 0x000000ffff0d7224 */ /* 0x000fe200078e00ff */
[----:B------:R-:W2:Y:S01]  /*6e40*/  LDCU.64 UR6, c[0x4][0x78] ;  /* 0x01000f00ff0677ac */ /* 0x000ea20008000a00 */
[----:B------:R-:W3:Y:S01]  /*6e50*/  LDC.64 R2, c[0x4][R3] ;  /* 0x0100000003027b82 */ /* 0x000ee20000000a00 */
[----:B------:R-:W5:Y:S01]  /*6e60*/  LDCU.64 UR4, c[0x4][0x10] ;  /* 0x01000200ff0477ac */ /* 0x000f620008000a00 */
[----:B-1----:R-:W-:Y:S01]  /*6e70*/  MOV R5, UR9 ;  /* 0x0000000900057c02 */ /* 0x002fe20008000f00 */
[----:B------:R-:W-:Y:S01]  /*6e80*/  IMAD.U32 R4, RZ, RZ, UR8 ;  /* 0x00000008ff047e24 */ /* 0x000fe2000f8e00ff */
[----:B--2---:R-:W-:Y:S01]  /*6e90*/  MOV R7, UR7 ;  /* 0x0000000700077c02 */ /* 0x004fe20008000f00 */
[----:B------:R-:W-:Y:S01]  /*6ea0*/  IMAD.U32 R6, RZ, RZ, UR6 ;  /* 0x00000006ff067e24 */ /* 0x000fe2000f8e00ff */
[----:B-----5:R-:W-:Y:S01]  /*6eb0*/  MOV R11, UR5 ;  /* 0x00000005000b7c02 */ /* 0x020fe20008000f00 */
[----:B------:R-:W-:Y:S02]  /*6ec0*/  IMAD.U32 R10, RZ, RZ, UR4 ;  /* 0x00000004ff0a7e24 */ /* 0x000fe4000f8e00ff */
[----:B------:R-:W-:Y:S07]  /*6ed0*/  LEPC R20, `(.L_x_111) ;  /* 0x000000001014794e */ /* 0x000fee0000000000 */
[----:B---34-:R-:W-:Y:S05]  /*6ee0*/  CALL.ABS.NOINC R2 ;  /* 0x0000000002007343 */ /* 0x018fea0003c00000 */
.L_x_111:
[----:B------:R-:W-:Y:S01]  /*6ef0*/  ISETP.NE.AND P0, PT, R55, RZ, PT ;  /* 0x000000ff3700720c */ /* 0x000fe20003f05270 */
[----:B------:R-:W-:Y:S05]  /*6f00*/  WARPSYNC.ALL ;  /* 0x0000000000007948 */ /* 0x000fea0003800000 */
[----:B------:R-:W-:Y:S01]  /*6f10*/  R2UR UR4, R25 ;  /* 0x00000000190472ca */ /* 0x000fe200000e0000 */
[----:B------:R-:W-:Y:S01]  /*6f20*/  BSSY.RECONVERGENT B0, `(.L_x_112) ;  /* 0x0000057000007945 */ /* 0x000fe20003800200 */
[C---:B----4-:R-:W-:Y:S02]  /*6f30*/  SHF.L.U32 R20, R28.reuse, 0x10, RZ ;  /* 0x000000101c147819 */ /* 0x050fe400000006ff */
[----:B------:R-:W-:Y:S02]  /*6f40*/  LOP3.LUT R21, R28, 0xffff0000, RZ, 0xc0, !PT ;  /* 0xffff00001c157812 */ /* 0x000fe400078ec0ff */
[----:B------:R-:W-:Y:S02]  /*6f50*/  SHF.L.U32 R25, R29, 0x10, RZ ;  /* 0x000000101d197819 */ /* 0x000fe400000006ff */
[----:B------:R-:W-:Y:S02]  /*6f60*/  SHF.L.U32 R28, R30, 0x10, RZ ;  /* 0x000000101e1c7819 */ /* 0x000fe400000006ff */
[C---:B------:R-:W-:Y:S02]  /*6f70*/  SHF.L.U32 R32, R36.reuse, 0x10, RZ ;  /* 0x0000001024207819 */ /* 0x040fe400000006ff */
[----:B------:R-:W-:Y:S01]  /*6f80*/  LOP3.LUT R33, R36, 0xffff0000, RZ, 0xc0, !PT ;  /* 0xffff000024217812 */ /* 0x000fe200078ec0ff */
[----:B------:R-:W1:Y:S01]  /*6f90*/  LDTM.16dp256bit.x4 R4, tmem[UR4+0x20] ;  /* 0x00002004000479ee */ /* 0x000e620008120000 */
[----:B------:R-:W-:Y:S01]  /*6fa0*/  R2UR UR4, R27 ;  /* 0x000000001b0472ca */ /* 0x000fe200000e0000 */
[----:B------:R-:W-:Y:S01]  /*6fb0*/  NOP ;  /* 0x0000000000007918 */ /* 0x000fe20000000000 */
[----:B------:R-:W-:Y:S02]  /*6fc0*/  LOP3.LUT R27, R29, 0xffff0000, RZ, 0xc0, !PT ;  /* 0xffff00001d1b7812 */ /* 0x000fe400078ec0ff */
[----:B------:R-:W-:Y:S02]  /*6fd0*/  LOP3.LUT R29, R30, 0xffff0000, RZ, 0xc0, !PT ;  /* 0xffff00001e1d7812 */ /* 0x000fe400078ec0ff */
[C---:B------:R-:W-:Y:S02]  /*6fe0*/  SHF.L.U32 R30, R31.reuse, 0x10, RZ ;  /* 0x000000101f1e7819 */ /* 0x040fe400000006ff */
[----:B------:R-:W-:Y:S02]  /*6ff0*/  LOP3.LUT R31, R31, 0xffff0000, RZ, 0xc0, !PT ;  /* 0xffff00001f1f7812 */ /* 0x000fe400078ec0ff */
[C---:B------:R-:W-:Y:S02]  /*7000*/  SHF.L.U32 R34, R37.reuse, 0x10, RZ ;  /* 0x0000001025227819 */ /* 0x040fe400000006ff */
[----:B------:R-:W-:Y:S01]  /*7010*/  LOP3.LUT R35, R37, 0xffff0000, RZ, 0xc0, !PT ;  /* 0xffff000025237812 */ /* 0x000fe200078ec0ff */
[----:B------:R-:W-:Y:S01]  /*7020*/  UIADD3 UR4, UPT, UPT, UR4, 0xc0, URZ ;  /* 0x000000c004047890 */ /* 0x000fe2000fffe0ff */
[C---:B------:R-:W-:Y:S02]  /*7030*/  SHF.L.U32 R36, R38.reuse, 0x10, RZ ;  /* 0x0000001026247819 */ /* 0x040fe400000006ff */
[----:B------:R-:W-:Y:S01]  /*7040*/  LOP3.LUT R37, R38, 0xffff0000, RZ, 0xc0, !PT ;  /* 0xffff000026257812 */ /* 0x000fe200078ec0ff */
[----:B------:R-:W-:Y:S01]  /*7050*/  UPRMT UR4, UR54, 0x654, UR4 ;  /* 0x0000065436047896 */ /* 0x000fe20008000004 */
[C---:B------:R-:W-:Y:S02]  /*7060*/  SHF.L.U32 R38, R39.reuse, 0x10, RZ ;  /* 0x0000001027267819 */ /* 0x040fe400000006ff */
[----:B------:R-:W-:Y:S01]  /*7070*/  LOP3.LUT R39, R39, 0xffff0000, RZ, 0xc0, !PT ;  /* 0xffff000027277812 */ /* 0x000fe200078ec0ff */
[C---:B-1----:R-:W-:Y:S01]  /*7080*/  FMUL R4, R24.reuse, R4 ;  /* 0x0000000418047220 */ /* 0x042fe20000400000 */
[C---:B------:R-:W-:Y:S01]  /*7090*/  FMUL R5, R24.reuse, R5 ;  /* 0x0000000518057220 */ /* 0x040fe20000400000 */
[----:B------:R-:W-:Y:S03]  /*70a0*/  FMUL R6, R24, R6 ;  /* 0x0000000618067220 */ /* 0x000fe60000400000 */
[----:B------:R-:W-:Y:S01]  /*70b0*/  SYNCS.ARRIVE.TRANS64.RED.A1T0 RZ, [UR4], RZ ;  /* 0x000000ffffff79a7 */ /* 0x000fe20008100404 */
[C---:B------:R-:W-:Y:S01]  /*70c0*/  FFMA R4, R26.reuse, R20, R4 ;  /* 0x000000141a047223 */ /* 0x040fe20000000004 */
[C---:B------:R-:W-:Y:S01]  /*70d0*/  FFMA R5, R26.reuse, R21, R5 ;  /* 0x000000151a057223 */ /* 0x040fe20000000005 */
[----:B------:R-:W-:Y:S01]  /*70e0*/  FFMA R6, R26, R25, R6 ;  /* 0x000000191a067223 */ /* 0x000fe20000000006 */
[C---:B------:R-:W-:Y:S01]  /*70f0*/  FMUL R7, R24.reuse, R7 ;  /* 0x0000000718077220 */ /* 0x040fe20000400000 */
[C---:B------:R-:W-:Y:S01]  /*7100*/  FMUL R8, R24.reuse, R8 ;  /* 0x0000000818087220 */ /* 0x040fe20000400000 */
[----:B------:R-:W-:Y:S01]  /*7110*/  FMUL R9, R24, R9 ;  /* 0x0000000918097220 */ /* 0x000fe20000400000 */
[----:B------:R-:W-:Y:S01]  /*7120*/  F2FP.BF16.F32.PACK_AB R4, R5, R4 ;  /* 0x000000040504723e */ /* 0x000fe200000010ff */
[C---:B------:R-:W-:Y:S01]  /*7130*/  FFMA R7, R26.reuse, R27, R7 ;  /* 0x0000001b1a077223 */ /* 0x040fe20000000007 */
[C---:B------:R-:W-:Y:S01]  /*7140*/  FFMA R8, R26.reuse, R28, R8 ;  /* 0x0000001c1a087223 */ /* 0x040fe20000000008 */
[----:B------:R-:W-:Y:S01]  /*7150*/  FFMA R9, R26, R29, R9 ;  /* 0x0000001d1a097223 */ /* 0x000fe20000000009 */
[C---:B------:R-:W-:Y:S01]  /*7160*/  FMUL R10, R24.reuse, R10 ;  /* 0x0000000a180a7220 */ /* 0x040fe20000400000 */
[C---:B------:R-:W-:Y:S01]  /*7170*/  FMUL R11, R24.reuse, R11 ;  /* 0x0000000b180b7220 */ /* 0x040fe20000400000 */
[----:B------:R-:W-:Y:S01]  /*7180*/  F2FP.BF16.F32.PACK_AB R5, R7, R6 ;  /* 0x000000060705723e */ /* 0x000fe200000010ff */
[C---:B------:R-:W-:Y:S01]  /*7190*/  FMUL R0, R24.reuse, R12 ;  /* 0x0000000c18007220 */ /* 0x040fe20000400000 */
[----:B------:R-:W-:Y:S01]  /*71a0*/  FMUL R2, R24, R13 ;  /* 0x0000000d18027220 */ /* 0x000fe20000400000 */
[----:B------:R-:W-:Y:S01]  /*71b0*/  FFMA R10, R26, R30, R10 ;  /* 0x0000001e1a0a7223 */ /* 0x000fe2000000000a */
[----:B------:R-:W-:Y:S01]  /*71c0*/  FMUL R3, R24, R14 ;  /* 0x0000000e18037220 */ /* 0x000fe20000400000 */
[----:B------:R-:W-:Y:S01]  /*71d0*/  F2FP.BF16.F32.PACK_AB R6, R9, R8 ;  /* 0x000000080906723e */ /* 0x000fe200000010ff */
[----:B------:R-:W-:Y:S01]  /*71e0*/  FFMA R11, R26, R31, R11 ;  /* 0x0000001f1a0b7223 */ /* 0x000fe2000000000b */
[C---:B------:R-:W-:Y:S01]  /*71f0*/  FMUL R15, R24.reuse, R15 ;  /* 0x0000000f180f7220 */ /* 0x040fe20000400000 */
[----:B------:R-:W-:Y:S01]  /*7200*/  FMUL R12, R24, R16 ;  /* 0x00000010180c7220 */ /* 0x000fe20000400000 */
[----:B------:R-:W-:Y:S01]  /*7210*/  FFMA R0, R26, R32, R0 ;  /* 0x000000201a007223 */ /* 0x000fe20000000000 */
[----:B------:R-:W-:Y:S01]  /*7220*/  MOV R8, UR45 ;  /* 0x0000002d00087c02 */ /* 0x000fe20008000f00 */
[----:B------:R-:W-:Y:S01]  /*7230*/  FMUL R13, R24, R17 ;  /* 0x00000011180d7220 */ /* 0x000fe20000400000 */
[----:B------:R-:W-:Y:S01]  /*7240*/  FFMA R2, R26, R33, R2 ;  /* 0x000000211a027223 */ /* 0x000fe20000000002 */
[----:B------:R-:W-:Y:S01]  /*7250*/  FMUL R14, R24, R18 ;  /* 0x00000012180e7220 */ /* 0x000fe20000400000 */
[C---:B------:R-:W-:Y:S01]  /*7260*/  FFMA R3, R26.reuse, R34, R3 ;  /* 0x000000221a037223 */ /* 0x040fe20000000003 */
[----:B------:R-:W-:Y:S01]  /*7270*/  FFMA R15, R26, R35, R15 ;  /* 0x000000231a0f7223 */ /* 0x000fe2000000000f */
[----:B------:R-:W-:Y:S01]  /*7280*/  FMUL R19, R24, R19 ;  /* 0x0000001318137220 */ /* 0x000fe20000400000 */
[----:B------:R-:W-:Y:S01]  /*7290*/  FFMA R12, R26, R36, R12 ;  /* 0x000000241a0c7223 */ /* 0x000fe2000000000c */
[----:B------:R-:W-:Y:S01]  /*72a0*/  LEA R8, R8, R44, 0xb ;  /* 0x0000002c08087211 */ /* 0x000fe200078e58ff */
        /* <DEDUP_REMOVED lines=21> */
[----:B------:R-:W-:Y:S02]  /*7400*/  ULEA UR5, UR45, UR44, 0xc ;  /* 0x0000002c2d057291 */ /* 0x000fe4000f8e60ff */
[----:B------:R-:W-:Y:S02]  /*7410*/  UIADD3 UR9, UPT, UPT, UR49, 0x20, URZ ;  /* 0x0000002031097890 */ /* 0x000fe4000fffe0ff */
[----:B------:R-:W-:Y:S01]  /*7420*/  UIADD3 UR8, UPT, UPT, UR5, 0x200, URZ ;  /* 0x0000020005087890 */ /* 0x000fe2000fffe0ff */
[----:B------:R-:W-:Y:S01]  /*7430*/  UMOV UR10, UR50 ;  /* 0x00000032000a7c82 */ /* 0x000fe20008000000 */
[----:B------:R-:W-:Y:S01]  /*7440*/  UMOV UR11, UR36 ;  /* 0x00000024000b7c82 */ /* 0x000fe20008000000 */
[----:B--2---:R-:W-:Y:S04]  /*7450*/  UIADD3 UR4, UP0, UPT, UR6, 0x680, URZ ;  /* 0x0000068006047890 */ /* 0x004fe8000ff1e0ff */
[----:B------:R-:W-:Y:S09]  /*7460*/  UIADD3.X UR5, UPT, UPT, URZ, UR7, URZ, UP0, !UPT ;  /* 0x00000007ff057290 */ /* 0x000ff200087fe4ff */
[----:B------:R2:W-:Y:S02]  /*7470*/  UTMASTG.3D [UR8], [UR4] ;  /* 0x00000008040073b5 */ /* 0x0005e40008010000 */
[----:B--2---:R0:W-:Y:S02]  /*7480*/  UTMACMDFLUSH ;  /* 0x00000000000079b7 */ /* 0x0041e40000000000 */
.L_x_113:
[----:B------:R-:W-:Y:S05]  /*7490*/  BSYNC.RECONVERGENT B0 ;  /* 0x0000000000007941 */ /* 0x000fea0003800200 */
.L_x_112:
[----:B------:R-:W-:Y:S01]  /*74a0*/  UIADD3 UR4, UPT, UPT, UR45, 0x1, URZ ;  /* 0x000000012d047890 */ /* 0x000fe2000fffe0ff */
[----:B------:R-:W-:Y:S03]  /*74b0*/  BSSY.RECONVERGENT B0, `(.L_x_114) ;  /* 0x0000008000007945 */ /* 0x000fe60003800200 */
[----:B------:R-:W-:Y:S04]  /*74c0*/  UISETP.NE.AND UP0, UPT, UR4, 0x3, UPT ;  /* 0x000000030400788c */ /* 0x000fe8000bf05270 */
[----:B------:R-:W-:Y:S02]  /*74d0*/  UISETP.EQ.XOR UP1, UPT, UR47, 0x3, !UP0 ;  /* 0x000000032f00788c */ /* 0x000fe4000c722a70 */
[----:B------:R-:W-:Y:S02]  /*74e0*/  USEL UR46, UR4, URZ, UP0 ;  /* 0x000000ff042e7287 */ /* 0x000fe40008000000 */
[----:B------:R-:W-:Y:S04]  /*74f0*/  USEL UR5, URZ, 0x1, !UP1 ;  /* 0x00000001ff057887 */ /* 0x000fe8000c800000 */
[----:B------:R-:W-:Y:S01]  /*7500*/  ULOP3.LUT UR55, UR55, UR5, URZ, 0x3c, !UPT ;  /* 0x0000000537377292 */ /* 0x000fe2000f8e3cff */
[----:B------:R-:W-:Y:S11]  /*7510*/  @P0 BRA `(.L_x_115) ;  /* 0x0000000000040947 */ /* 0x000ff60003800000 */
[----:B------:R-:W-:Y:S04]  /*7520*/  DEPBAR.LE SB0, 0x1 ;  /* 0x000080400000791a */ /* 0x000fe80000000000 */
.L_x_115:
[----:B------:R-:W-:Y:S05]  /*7530*/  BSYNC.RECONVERGENT B0 ;  /* 0x0000000000007941 */ /* 0x000fea0003800200 */
.L_x_114:
[----:B------:R-:W-:Y:S01]  /*7540*/  BAR.SYNC.DEFER_BLOCKING 0x1, 0x80 ;  /* 0x0042000000007b1d */ /* 0x000fe20000010000 */
[----:B------:R-:W-:Y:S01]  /*7550*/  UISETP.NE.AND UP0, UPT, UR53, -0x2, UPT ;  /* 0xfffffffe3500788c */ /* 0x000fe2000bf05270 */
[----:B------:R-:W-:Y:S08]  /*7560*/  IADD3 R22, PT, PT, R22, 0x1, RZ ;  /* 0x0000000116167810 */ /* 0x000ff00007ffe0ff */
[----:B------:R-:W-:Y:S05]  /*7570*/  BRA.U !UP0, `(.L_x_116) ;  /* 0x0000000108287547 */ /* 0x000fea000b800000 */
[----:B------:R-:W-:Y:S01]  /*7580*/  ISETP.NE.AND P0, PT, R61, RZ, PT ;  /* 0x000000ff3d00720c */ /* 0x000fe20003f05270 */
[----:B------:R-:W-:Y:S01]  /*7590*/  IMAD.U32 R2, RZ, RZ, UR52 ;  /* 0x00000034ff027e24 */ /* 0x000fe2000f8e00ff */
[----:B------:R-:W-:Y:S01]  /*75a0*/  UIADD3 UR4, UPT, UPT, UR52, 0x1, URZ ;  /* 0x0000000134047890 */ /* 0x000fe2000fffe0ff */
[----:B------:R-:W-:Y:S03]  /*75b0*/  IMAD.U32 R0, RZ, RZ, UR54 ;  /* 0x00000036ff007e24 */ /* 0x000fe6000f8e00ff */
[----:B------:R-:W-:Y:S04]  /*75c0*/  UISETP.NE.AND UP0, UPT, UR4, 0x3, UPT ;  /* 0x000000030400788c */ /* 0x000fe8000bf05270 */
[----:B------:R-:W-:Y:S03]  /*75d0*/  USEL UR52, UR4, URZ, UP0 ;  /* 0x000000ff04347287 */ /* 0x000fe60008000000 */
[----:B------:R-:W-:Y:S05]  /*75e0*/  @P0 LEA R2, R2, UR44, 0x3 ;  /* 0x0000002c02020c11 */ /* 0x000fea000f8e18ff */
[----:B------:R-:W-:Y:S05]  /*75f0*/  @P0 VIADD R2, R2, 0x58 ;  /* 0x0000005802020836 */ /* 0x000fea0000000000 */
[----:B------:R-:W-:Y:S04]  /*7600*/  @P0 PRMT R0, R0, 0x654, R2 ;  /* 0x0000065400000816 */ /* 0x000fe80000000002 */
[----:B------:R2:W-:Y:S03]  /*7610*/  @P0 SYNCS.ARRIVE.TRANS64.RED.A1T0 RZ, [R0+URZ], RZ ;  /* 0x000000ff00ff09a7 */ /* 0x0005e600081004ff */
.L_x_116:
[----:B------:R-:W-:Y:S01]  /*7620*/  R2UR UR6, R60 ;  /* 0x000000003c0672ca */ /* 0x000fe200000e0000 */
[----:B------:R-:W-:Y:S01]  /*7630*/  UIADD3 UR53, UPT, UPT, UR53, 0x2, URZ ;  /* 0x0000000235357890 */ /* 0x000fe2000fffe0ff */
[----:B------:R-:W-:Y:S02]  /*7640*/  R2UR UR5, R47 ;  /* 0x000000002f0572ca */ /* 0x000fe400000e0000 */
[----:B------:R-:W-:Y:S02]  /*7650*/  R2UR UR4, R48 ;  /* 0x00000000300472ca */ /* 0x000fe400000e0000 */
[----:B------:R-:W-:Y:S02]  /*7660*/  R2UR UR36, R58 ;  /* 0x000000003a2472ca */ /* 0x000fe400000e0000 */
[----:B------:R-:W-:Y:S02]  /*7670*/  ISETP.NE.AND P0, PT, R51, 0x2, PT ;  /* 0x000000023300780c */ /* 0x000fe40003f05270 */
[----:B------:R-:W-:Y:S02]  /*7680*/  ISETP.NE.AND P1, PT, R22, 0x4, PT ;  /* 0x000000041600780c */ /* 0x000fe40003f25270 */
[----:B------:R-:W-:Y:S01]  /*7690*/  SEL R2, RZ, 0x1, P0 ;  /* 0x00000001ff027807 */ /* 0x000fe20000000000 */
[----:B------:R-:W-:Y:S01]  /*76a0*/  UISETP.NE.AND UP0, UPT, UR6, URZ, UPT ;  /* 0x000000ff0600728c */ /* 0x000fe2000bf05270 */
[----:B--2---:R-:W-:Y:S01]  /*76b0*/  SEL R0, RZ, 0x1, P1 ;  /* 0x00000001ff007807 */ /* 0x004fe20000800000 */
[----:B------:R-:W-:Y:S01]  /*76c0*/  UIADD3 UR27, UPT, UPT, UR37, UR5, URZ ;  /* 0x00000005251b7290 */ /* 0x000fe2000fffe0ff */
[----:B------:R-:W-:Y:S01]  /*76d0*/  LOP3.LUT R52, R52, R2, RZ, 0x3c, !PT ;  /* 0x0000000234347212 */ /* 0x000fe200078e3cff */
[----:B------:R-:W-:Y:S01]  /*76e0*/  UIADD3 UR26, UPT, UPT, UR38, UR4, URZ ;  /* 0x00000004261a7290 */ /* 0x000fe2000fffe0ff */
[----:B------:R-:W-:Y:S02]  /*76f0*/  LOP3.LUT R53, R53, R0, RZ, 0x3c, !PT ;  /* 0x0000000035357212 */ /* 0x000fe400078e3cff */
[----:B------:R-:W-:Y:S02]  /*7700*/  SEL R51, R51, RZ, P0 ;  /* 0x000000ff33337207 */ /* 0x000fe40000000000 */
[----:B------:R-:W-:Y:S01]  /*7710*/  SEL R22, R22, RZ, P1 ;  /* 0x000000ff16167207 */ /* 0x000fe20000800000 */
[----:B------:R-:W-:Y:S06]  /*7720*/  BRA.U UP0, `(.L_x_117) ;  /* 0xffffffdd005c7547 */ /* 0x000fec000b83ffff */
[----:B------:R-:W-:-:S13]  /*7730*/  R2UR UR4, R49 ;  /* 0x00000000310472ca */ /* 0x000fda00000e0000 */
[----:B------:R-:W-:-:S09]  /*7740*/  UISETP.NE.AND UP0, UPT, UR4, URZ, UPT ;  /* 0x000000ff0400728c */ /* 0x000fd2000bf05270 */
[----:B------:R-:W-:Y:S05]  /*7750*/  BRA.U !UP0, `(.L_x_118) ;  /* 0x0000000108487547 */ /* 0x000fea000b800000 */
[----:B------:R-:W2:Y:S02]  /*7760*/  LDCU.64 UR4, c[0x0][0x890] ;  /* 0x00011200ff0477ac */ /* 0x000ea40008000a00 */
[----:B--2---:R-:W-:-:S04]  /*7770*/  UISETP.NE.U32.AND UP0, UPT, UR4, URZ, UPT ;  /* 0x000000ff0400728c */ /* 0x004fc8000bf05070 */
[----:B------:R-:W-:-:S09]  /*7780*/  UISETP.NE.AND.EX UP0, UPT, UR5, URZ, UPT, UP0 ;  /* 0x000000ff0500728c */ /* 0x000fd2000bf05300 */
[----:B------:R-:W-:Y:S05]  /*7790*/  BRA.U UP0, `(.L_x_119) ;  /* 0x00000001000c7547 */ /* 0x000fea000b800000 */
[----:B------:R-:W-:-:S13]  /*77a0*/  FSETP.NEU.AND P0, PT, R26, RZ, PT ;  /* 0x000000ff1a00720b */ /* 0x000fda0003f0d000 */
[----:B------:R-:W-:Y:S05]  /*77b0*/  @!P0 EXIT ;  /* 0x000000000000894d */ /* 0x000fea0003800000 */
[----:B------:R-:W-:Y:S05]  /*77c0*/  BRA `(.L_x_118) ;  /* 0x00000000002c7947 */ /* 0x000fea0003800000 */
.L_x_119:
[----:B------:R-:W-:Y:S01]  /*77d0*/  ISETP.NE.AND P0, PT, R50, RZ, PT ;  /* 0x000000ff3200720c */ /* 0x000fe20003f05270 */
[----:B------:R-:W-:-:S12]  /*77e0*/  BSSY.RECONVERGENT B0, `(.L_x_118) ;  /* 0x0000009000007945 */ /* 0x000fd80003800200 */
[----:B------:R-:W-:Y:S05]  /*77f0*/  @P0 BRA `(.L_x_120) ;  /* 0x0000000000140947 */ /* 0x000fea0003800000 */
[----:B------:R-:W2:Y:S02]  /*7800*/  LDCU.64 UR4, c[0x0][0x888] ;  /* 0x00011100ff0477ac */ /* 0x000ea40008000a00 */
[----:B--2---:R-:W-:-:S04]  /*7810*/  ISETP.NE.U32.AND P0, PT, RZ, UR4, PT ;  /* 0x00000004ff007c0c */ /* 0x004fc8000bf05070 */
[----:B------:R-:W-:-:S13]  /*7820*/  ISETP.NE.AND.EX P0, PT, RZ, UR5, PT, P0 ;  /* 0x00000005ff007c0c */ /* 0x000fda000bf05300 */
[----:B------:R-:W-:Y:S05]  /*7830*/  @!P0 EXIT ;  /* 0x000000000000894d */ /* 0x000fea0003800000 */
[----:B------:R-:W-:Y:S05]  /*7840*/  BRA `(.L_x_121) ;  /* 0x0000000000087947 */ /* 0x000fea0003800000 */
.L_x_120:
[----:B------:R-:W-:-:S13]  /*7850*/  FSETP.NEU.AND P0, PT, R26, RZ, PT ;  /* 0x000000ff1a00720b */ /* 0x000fda0003f0d000 */
[----:B------:R-:W-:Y:S05]  /*7860*/  @!P0 EXIT ;  /* 0x000000000000894d */ /* 0x000fea0003800000 */
.L_x_121:
[----:B------:R-:W-:Y:S05]  /*7870*/  BSYNC.RECONVERGENT B0 ;  /* 0x0000000000007941 */ /* 0x000fea0003800200 */
.L_x_118:
[----:B------:R-:W-:Y:S01]  /*7880*/  ULEA UR4, UR52, UR44, 0x3 ;  /* 0x0000002c34047291 */ /* 0x000fe2000f8e18ff */
[----:B------:R-:W-:-:S04]  /*7890*/  DEPBAR.LE SB0, 0x0 ;  /* 0x000080000000791a */ /* 0x000fc80000000000 */
[----:B------:R-:W-:-:S04]  /*78a0*/  UIADD3 UR4, UPT, UPT, UR4, 0x58, URZ ;  /* 0x0000005804047890 */ /* 0x000fc8000fffe0ff */
[----:B------:R-:W-:-:S09]  /*78b0*/  UPRMT UR4, UR54, 0x654, UR4 ;  /* 0x0000065436047896 */ /* 0x000fd20008000004 */
[----:B------:R-:W-:Y:S01]  /*78c0*/  SYNCS.ARRIVE.TRANS64.RED.A1T0 RZ, [UR4], RZ ;  /* 0x000000ffffff79a7 */ /* 0x000fe20008100404 */
[----:B------:R-:W-:Y:S05]  /*78d0*/  EXIT ;  /* 0x000000000000794d */ /* 0x000fea0003800000 */
.L_x_24:
[----:B---3--:R3:W4:Y:S02]  /*78e0*/  SYNCS.PHASECHK.TRANS64.TRYWAIT P0, [R0+URZ+0xf0], R2 ;  /* 0x0000f002000075a7 */ /* 0x00872400080011ff */
[----:B----4-:R-:W-:Y:S05]  /*78f0*/  @!P0 NANOSLEEP.SYNCS 0x989680 ;  /* 0x009896800000895d */ /* 0x010fea0003900000 */
[----:B------:R-:W4:Y:S02]  /*7900*/  @!P0 SYNCS.PHASECHK.TRANS64 P0, [R0+URZ+0xf0], R2 ;  /* 0x0000f002000085a7 */ /* 0x000f2400080010ff */
[----:B----4-:R-:W-:Y:S05]  /*7910*/  @!P0 BRA `(.L_x_24) ;  /* 0xfffffffc00f08947 */ /* 0x010fea000383ffff */
[----:B------:R-:W-:Y:S05]  /*7920*/  BRA `(.L_x_122) ;  /* 0xffffff9c00d07947 */ /* 0x000fea000383ffff */
.L_x_27:
[----:B--2---:R-:W-:-:S07]  /*7930*/  MOV R0, UR33 ;  /* 0x0000002100007c02 */ /* 0x004fce0008000f00 */
.L_x_123:
[----:B--2---:R2:W3:Y:S02]  /*7940*/  SYNCS.PHASECHK.TRANS64.TRYWAIT P0, [R0+URZ+0x20], R3 ;  /* 0x00002003000075a7 */ /* 0x0044e400080011ff */
[----:B---3--:R-:W-:Y:S05]  /*7950*/  @!P0 NANOSLEEP.SYNCS 0x989680 ;  /* 0x009896800000895d */ /* 0x008fea0003900000 */
[----:B------:R-:W3:Y:S02]  /*7960*/  @!P0 SYNCS.PHASECHK.TRANS64 P0, [R0+URZ+0x20], R3 ;  /* 0x00002003000085a7 */ /* 0x000ee400080010ff */
[----:B---3--:R-:W-:Y:S05]  /*7970*/  @!P0 BRA `(.L_x_123) ;  /* 0xfffffffc00f08947 */ /* 0x008fea000383ffff */
[----:B------:R-:W-:Y:S05]  /*7980*/  BRA `(.L_x_26) ;  /* 0xffffffa000187947 */ /* 0x000fea000383ffff */
.L_x_34:
[----:B-1----:R-:W-:-:S07]  /*7990*/  MOV R0, UR33 ;  /* 0x0000002100007c02 */ /* 0x002fce0008000f00 */
.L_x_124:
[----:B-1----:R1:W2:Y:S02]  /*79a0*/  SYNCS.PHASECHK.TRANS64.TRYWAIT P0, [R0+URZ+0x20], R3 ;  /* 0x00002003000075a7 */ /* 0x0022a400080011ff */
[----:B--2---:R-:W-:Y:S05]  /*79b0*/  @!P0 NANOSLEEP.SYNCS 0x989680 ;  /* 0x009896800000895d */ /* 0x004fea0003900000 */
[----:B------:R-:W2:Y:S02]  /*79c0*/  @!P0 SYNCS.PHASECHK.TRANS64 P0, [R0+URZ+0x20], R3 ;  /* 0x00002003000085a7 */ /* 0x000ea400080010ff */
[----:B--2---:R-:W-:Y:S05]  /*79d0*/  @!P0 BRA `(.L_x_124) ;  /* 0xfffffffc00f08947 */ /* 0x004fea000383ffff */
[----:B------:R-:W-:Y:S05]  /*79e0*/  BRA `(.L_x_33) ;  /* 0xffffffa400087947 */ /* 0x000fea000383ffff */
.L_x_39:
[----:B-1----:R1:W2:Y:S02]  /*79f0*/  SYNCS.PHASECHK.TRANS64.TRYWAIT P0, [R3+URZ+0x80], R0 ;  /* 0x00008000030075a7 */ /* 0x0022a400080011ff */
[----:B--2---:R-:W-:Y:S05]  /*7a00*/  @!P0 NANOSLEEP.SYNCS 0x989680 ;  /* 0x009896800000895d */ /* 0x004fea0003900000 */
[----:B------:R-:W2:Y:S02]  /*7a10*/  @!P0 SYNCS.PHASECHK.TRANS64 P0, [R3+URZ+0x80], R0 ;  /* 0x00008000030085a7 */ /* 0x000ea400080010ff */
[----:B--2---:R-:W-:Y:S05]  /*7a20*/  @!P0 BRA `(.L_x_39) ;  /* 0xfffffffc00f08947 */ /* 0x004fea000383ffff */
[----:B------:R-:W-:Y:S05]  /*7a30*/  BRA `(.L_x_125) ;  /* 0xffffffa400d87947 */ /* 0x000fea000383ffff */
.L_x_43:
[----:B------:R-:W-:-:S07]  /*7a40*/  MOV R0, UR4 ;  /* 0x0000000400007c02 */ /* 0x000fce0008000f00 */
.L_x_126:
[----:B-1----:R1:W2:Y:S02]  /*7a50*/  SYNCS.PHASECHK.TRANS64.TRYWAIT P0, [R0+URZ], R2 ;  /* 0x00000002000075a7 */ /* 0x0022a400080011ff */
[----:B--2---:R-:W-:Y:S05]  /*7a60*/  @!P0 NANOSLEEP.SYNCS 0x989680 ;  /* 0x009896800000895d */ /* 0x004fea0003900000 */
[----:B------:R-:W2:Y:S02]  /*7a70*/  @!P0 SYNCS.PHASECHK.TRANS64 P0, [R0+URZ], R2 ;  /* 0x00000002000085a7 */ /* 0x000ea400080010ff */
[----:B--2---:R-:W-:Y:S05]  /*7a80*/  @!P0 BRA `(.L_x_126) ;  /* 0xfffffffc00f08947 */ /* 0x004fea000383ffff */
[----:B------:R-:W-:Y:S05]  /*7a90*/  BRA `(.L_x_127) ;  /* 0xffffffac00847947 */ /* 0x000fea000383ffff */
.L_x_44:
[----:B------:R-:W-:-:S07]  /*7aa0*/  MOV R0, UR5 ;  /* 0x0000000500007c02 */ /* 0x000fce0008000f00 */
.L_x_128:
[----:B-1----:R1:W2:Y:S02]  /*7ab0*/  SYNCS.PHASECHK.TRANS64.TRYWAIT P0, [R0+URZ], R3 ;  /* 0x00000003000075a7 */ /* 0x0022a400080011ff */
[----:B--2---:R-:W-:Y:S05]  /*7ac0*/  @!P0 NANOSLEEP.SYNCS 0x989680 ;  /* 0x009896800000895d */ /* 0x004fea0003900000 */
[----:B------:R-:W2:Y:S02]  /*7ad0*/  @!P0 SYNCS.PHASECHK.TRANS64 P0, [R0+URZ], R3 ;  /* 0x00000003000085a7 */ /* 0x000ea400080010ff */
[----:B--2---:R-:W-:Y:S05]  /*7ae0*/  @!P0 BRA `(.L_x_128) ;  /* 0xfffffffc00f08947 */ /* 0x004fea000383ffff */
[----:B------:R-:W-:Y:S05]  /*7af0*/  BRA `(.L_x_129) ;  /* 0xffffffac00907947 */ /* 0x000fea000383ffff */
.L_x_45:
[----:B------:R-:W-:-:S07]  /*7b00*/  MOV R0, UR5 ;  /* 0x0000000500007c02 */ /* 0x000fce0008000f00 */
.L_x_130:
[----:B-1----:R1:W2:Y:S02]  /*7b10*/  SYNCS.PHASECHK.TRANS64.TRYWAIT P0, [R0+URZ], R3 ;  /* 0x00000003000075a7 */ /* 0x0022a400080011ff */
[----:B--2---:R-:W-:Y:S05]  /*7b20*/  @!P0 NANOSLEEP.SYNCS 0x989680 ;  /* 0x009896800000895d */ /* 0x004fea0003900000 */
[----:B------:R-:W2:Y:S02]  /*7b30*/  @!P0 SYNCS.PHASECHK.TRANS64 P0, [R0+URZ], R3 ;  /* 0x00000003000085a7 */ /* 0x000ea400080010ff */
[----:B--2---:R-:W-:Y:S05]  /*7b40*/  @!P0 BRA `(.L_x_130) ;  /* 0xfffffffc00f08947 */ /* 0x004fea000383ffff */
[----:B------:R-:W-:Y:S05]  /*7b50*/  BRA `(.L_x_131) ;  /* 0xffffffac009c7947 */ /* 0x000fea000383ffff */
.L_x_48:
[----:B--2---:R2:W3:Y:S02]  /*7b60*/  SYNCS.PHASECHK.TRANS64.TRYWAIT P0, [R2+URZ+0xe0], R4 ;  /* 0x0000e004020075a7 */ /* 0x0044e400080011ff */
[----:B---3--:R-:W-:Y:S05]  /*7b70*/  @!P0 NANOSLEEP.SYNCS 0x989680 ;  /* 0x009896800000895d */ /* 0x008fea0003900000 */
[----:B------:R-:W3:Y:S02]  /*7b80*/  @!P0 SYNCS.PHASECHK.TRANS64 P0, [R2+URZ+0xe0], R4 ;  /* 0x0000e004020085a7 */ /* 0x000ee400080010ff */
[----:B---3--:R-:W-:Y:S05]  /*7b90*/  @!P0 BRA `(.L_x_48) ;  /* 0xfffffffc00f08947 */ /* 0x008fea000383ffff */
[----:B------:R-:W-:Y:S05]  /*7ba0*/  BRA `(.L_x_132) ;  /* 0xffffffac00f87947 */ /* 0x000fea000383ffff */
.L_x_49:
[----:B------:R-:W-:-:S07]  /*7bb0*/  MOV R2, UR4 ;  /* 0x0000000400027c02 */ /* 0x000fce0008000f00 */
.L_x_133:
[----:B--2---:R2:W3:Y:S02]  /*7bc0*/  SYNCS.PHASECHK.TRANS64.TRYWAIT P0, [R2+URZ+0x90], R5 ;  /* 0x00009005020075a7 */ /* 0x0044e400080011ff */
[----:B---3--:R-:W-:Y:S05]  /*7bd0*/  @!P0 NANOSLEEP.SYNCS 0x989680 ;  /* 0x009896800000895d */ /* 0x008fea0003900000 */
[----:B------:R-:W3:Y:S02]  /*7be0*/  @!P0 SYNCS.PHASECHK.TRANS64 P0, [R2+URZ+0x90], R5 ;  /* 0x00009005020085a7 */ /* 0x000ee400080010ff */
[----:B---3--:R-:W-:Y:S05]  /*7bf0*/  @!P0 BRA `(.L_x_133) ;  /* 0xfffffffc00f08947 */ /* 0x008fea000383ffff */
[----:B------:R-:W-:Y:S05]  /*7c00*/  BRA `(.L_x_134) ;  /* 0xffffffb000087947 */ /* 0x000fea000383ffff */
.L_x_50:
[----:B--2---:R2:W3:Y:S02]  /*7c10*/  SYNCS.PHASECHK.TRANS64.TRYWAIT P1, [R2+URZ+0x80], R4 ;  /* 0x00008004020075a7 */ /* 0x0044e400080211ff */
[----:B---3--:R-:W-:Y:S05]  /*7c20*/  @!P1 NANOSLEEP.SYNCS 0x989680 ;  /* 0x009896800000995d */ /* 0x008fea0003900000 */
[----:B------:R-:W3:Y:S02]  /*7c30*/  @!P1 SYNCS.PHASECHK.TRANS64 P1, [R2+URZ+0x80], R4 ;  /* 0x00008004020095a7 */ /* 0x000ee400080210ff */
[----:B---3--:R-:W-:Y:S05]  /*7c40*/  @!P1 BRA `(.L_x_50) ;  /* 0xfffffffc00f09947 */ /* 0x008fea000383ffff */
[----:B------:R-:W-:Y:S05]  /*7c50*/  BRA `(.L_x_135) ;  /* 0xffffffb000387947 */ /* 0x000fea000383ffff */
.L_x_53:
[----:B------:R-:W-:-:S07]  /*7c60*/  MOV R0, UR4 ;  /* 0x0000000400007c02 */ /* 0x000fce0008000f00 */
.L_x_136:
[----:B--2---:R2:W3:Y:S02]  /*7c70*/  SYNCS.PHASECHK.TRANS64.TRYWAIT P0, [R0+URZ+0x90], R2 ;  /* 0x00009002000075a7 */ /* 0x0044e400080011ff */
[----:B---3--:R-:W-:Y:S05]  /*7c80*/  @!P0 NANOSLEEP.SYNCS 0x989680 ;  /* 0x009896800000895d */ /* 0x008fea0003900000 */
[----:B------:R-:W3:Y:S02]  /*7c90*/  @!P0 SYNCS.PHASECHK.TRANS64 P0, [R0+URZ+0x90], R2 ;  /* 0x00009002000085a7 */ /* 0x000ee400080010ff */
[----:B---3--:R-:W-:Y:S05]  /*7ca0*/  @!P0 BRA `(.L_x_136) ;  /* 0xfffffffc00f08947 */ /* 0x008fea000383ffff */
[----:B------:R-:W-:Y:S05]  /*7cb0*/  BRA `(.L_x_52) ;  /* 0xffffffb0008c7947 */ /* 0x000fea000383ffff */
.L_x_60:
[----:B-1----:R1:W2:Y:S02]  /*7cc0*/  SYNCS.PHASECHK.TRANS64.TRYWAIT P1, [R0+URZ+0x80], R2 ;  /* 0x00008002000075a7 */ /* 0x0022a400080211ff */
[----:B--2---:R-:W-:Y:S05]  /*7cd0*/  @!P1 NANOSLEEP.SYNCS 0x989680 ;  /* 0x009896800000995d */ /* 0x004fea0003900000 */
[----:B------:R-:W2:Y:S02]  /*7ce0*/  @!P1 SYNCS.PHASECHK.TRANS64 P1, [R0+URZ+0x80], R2 ;  /* 0x00008002000095a7 */ /* 0x000ea400080210ff */
[----:B--2---:R-:W-:Y:S05]  /*7cf0*/  @!P1 BRA `(.L_x_60) ;  /* 0xfffffffc00f09947 */ /* 0x004fea000383ffff */
[----:B------:R-:W-:Y:S05]  /*7d00*/  BRA `(.L_x_137) ;  /* 0xffffffb800207947 */ /* 0x000fea000383ffff */
.L_x_61:
[----:B------:R-:W-:-:S07]  /*7d10*/  MOV R2, UR46 ;  /* 0x0000002e00027c02 */ /* 0x000fce0008000f00 */
.L_x_138:
[----:B-1----:R1:W2:Y:S02]  /*7d20*/  SYNCS.PHASECHK.TRANS64.TRYWAIT P0, [R2+URZ+0xc0], R0 ;  /* 0x0000c000020075a7 */ /* 0x0022a400080011ff */
[----:B--2---:R-:W-:Y:S05]  /*7d30*/  @!P0 NANOSLEEP.SYNCS 0x989680 ;  /* 0x009896800000895d */ /* 0x004fea0003900000 */
[----:B------:R-:W2:Y:S02]  /*7d40*/  @!P0 SYNCS.PHASECHK.TRANS64 P0, [R2+URZ+0xc0], R0 ;  /* 0x0000c000020085a7 */ /* 0x000ea400080010ff */
[----:B--2---:R-:W-:Y:S05]  /*7d50*/  @!P0 BRA `(.L_x_138) ;  /* 0xfffffffc00f08947 */ /* 0x004fea000383ffff */
[----:B------:R-:W-:Y:S05]  /*7d60*/  BRA `(.L_x_139) ;  /* 0xffffffb800707947 */ /* 0x000fea000383ffff */
.L_x_64:
[----:B------:R-:W-:Y:S07]  /*7d70*/  MOV R0, UR7 ;  /* 0x0000000700007c02 */ /* 0x000fee0008000f00 */
.L_x_140:
[----:B-1----:R1:W2:Y:S02]  /*7d80*/  SYNCS.PHASECHK.TRANS64.TRYWAIT P0, [R0+URZ], R2 ;  /* 0x00000002000075a7 */ /* 0x0022a400080011ff */
[----:B--2---:R-:W-:Y:S05]  /*7d90*/  @!P0 NANOSLEEP.SYNCS 0x989680 ;  /* 0x009896800000895d */ /* 0x004fea0003900000 */
[----:B------:R-:W2:Y:S02]  /*7da0*/  @!P0 SYNCS.PHASECHK.TRANS64 P0, [R0+URZ], R2 ;  /* 0x00000002000085a7 */ /* 0x000ea400080010ff */
[----:B--2---:R-:W-:Y:S05]  /*7db0*/  @!P0 BRA `(.L_x_140) ;  /* 0xfffffffc00f08947 */ /* 0x004fea000383ffff */
[----:B------:R-:W-:Y:S05]  /*7dc0*/  BRA `(.L_x_63) ;  /* 0xffffffb8008c7947 */ /* 0x000fea000383ffff */
.L_x_67:
[----:B------:R-:W-:-:S07]  /*7dd0*/  MOV R0, UR4 ;  /* 0x0000000400007c02 */ /* 0x000fce0008000f00 */
.L_x_141:
[----:B--2---:R2:W4:Y:S02]  /*7de0*/  SYNCS.PHASECHK.TRANS64.TRYWAIT P0, [R0+URZ], R2 ;  /* 0x00000002000075a7 */ /* 0x00452400080011ff */
[----:B----4-:R-:W-:Y:S05]  /*7df0*/  @!P0 NANOSLEEP.SYNCS 0x989680 ;  /* 0x009896800000895d */ /* 0x010fea0003900000 */
[----:B------:R-:W4:Y:S02]  /*7e00*/  @!P0 SYNCS.PHASECHK.TRANS64 P0, [R0+URZ], R2 ;  /* 0x00000002000085a7 */ /* 0x000f2400080010ff */
[----:B----4-:R-:W-:Y:S05]  /*7e10*/  @!P0 BRA `(.L_x_141) ;  /* 0xfffffffc00f08947 */ /* 0x010fea000383ffff */
[----:B------:R-:W-:Y:S05]  /*7e20*/  BRA `(.L_x_142) ;  /* 0xffffffbc00b87947 */ /* 0x000fea000383ffff */
.L_x_68:
[----:B------:R-:W-:-:S07]  /*7e30*/  MOV R0, UR5 ;  /* 0x0000000500007c02 */ /* 0x000fce0008000f00 */
.L_x_143:
[----:B-1----:R1:W2:Y:S02]  /*7e40*/  SYNCS.PHASECHK.TRANS64.TRYWAIT P0, [R0+URZ], R3 ;  /* 0x00000003000075a7 */ /* 0x0022a400080011ff */
[----:B--2---:R-:W-:Y:S05]  /*7e50*/  @!P0 NANOSLEEP.SYNCS 0x989680 ;  /* 0x009896800000895d */ /* 0x004fea0003900000 */
[----:B------:R-:W2:Y:S02]  /*7e60*/  @!P0 SYNCS.PHASECHK.TRANS64 P0, [R0+URZ], R3 ;  /* 0x00000003000085a7 */ /* 0x000ea400080010ff */
[----:B--2---:R-:W-:Y:S05]  /*7e70*/  @!P0 BRA `(.L_x_143) ;  /* 0xfffffffc00f08947 */ /* 0x004fea000383ffff */
[----:B------:R-:W-:Y:S05]  /*7e80*/  BRA `(.L_x_144) ;  /* 0xffffffbc00c47947 */ /* 0x000fea000383ffff */
.L_x_69:
[----:B------:R-:W-:-:S07]  /*7e90*/  MOV R0, UR5 ;  /* 0x0000000500007c02 */ /* 0x000fce0008000f00 */
.L_x_145:
[----:B-1----:R1:W2:Y:S02]  /*7ea0*/  SYNCS.PHASECHK.TRANS64.TRYWAIT P0, [R0+URZ], R3 ;  /* 0x00000003000075a7 */ /* 0x0022a400080011ff */
[----:B--2---:R-:W-:Y:S05]  /*7eb0*/  @!P0 NANOSLEEP.SYNCS 0x989680 ;  /* 0x009896800000895d */ /* 0x004fea0003900000 */
[----:B------:R-:W2:Y:S02]  /*7ec0*/  @!P0 SYNCS.PHASECHK.TRANS64 P0, [R0+URZ], R3 ;  /* 0x00000003000085a7 */ /* 0x000ea400080010ff */
[----:B--2---:R-:W-:Y:S05]  /*7ed0*/  @!P0 BRA `(.L_x_145) ;  /* 0xfffffffc00f08947 */ /* 0x004fea000383ffff */
[----:B------:R-:W-:Y:S05]  /*7ee0*/  BRA `(.L_x_146) ;  /* 0xffffffbc00d07947 */ /* 0x000fea000383ffff */
.L_x_70:
[----:B-1----:R-:W-:-:S07]  /*7ef0*/  MOV R0, UR4 ;  /* 0x0000000400007c02 */ /* 0x002fce0008000f00 */
.L_x_147:
[----:B-1----:R1:W2:Y:S02]  /*7f00*/  SYNCS.PHASECHK.TRANS64.TRYWAIT P0, [R0+URZ], R2 ;  /* 0x00000002000075a7 */ /* 0x0022a400080011ff */
[----:B--2---:R-:W-:Y:S05]  /*7f10*/  @!P0 NANOSLEEP.SYNCS 0x989680 ;  /* 0x009896800000895d */ /* 0x004fea0003900000 */
[----:B------:R-:W2:Y:S02]  /*7f20*/  @!P0 SYNCS.PHASECHK.TRANS64 P0, [R0+URZ], R2 ;  /* 0x00000002000085a7 */ /* 0x000ea400080010ff */
[----:B--2---:R-:W-:Y:S05]  /*7f30*/  @!P0 BRA `(.L_x_147) ;  /* 0xfffffffc00f08947 */ /* 0x004fea000383ffff */
[----:B------:R-:W-:Y:S05]  /*7f40*/  BRA `(.L_x_148) ;  /* 0xffffffbc00dc7947 */ /* 0x000fea000383ffff */
.L_x_75:
[----:B--2---:R2:W3:Y:S02]  /*7f50*/  SYNCS.PHASECHK.TRANS64.TRYWAIT P0, [R8+URZ+0x80], R0 ;  /* 0x00008000080075a7 */ /* 0x0044e400080011ff */
[----:B---3--:R-:W-:Y:S05]  /*7f60*/  @!P0 NANOSLEEP.SYNCS 0x989680 ;  /* 0x009896800000895d */ /* 0x008fea0003900000 */
[----:B------:R-:W3:Y:S02]  /*7f70*/  @!P0 SYNCS.PHASECHK.TRANS64 P0, [R8+URZ+0x80], R0 ;  /* 0x00008000080085a7 */ /* 0x000ee400080010ff */
[----:B---3--:R-:W-:Y:S05]  /*7f80*/  @!P0 BRA `(.L_x_75) ;  /* 0xfffffffc00f08947 */ /* 0x008fea000383ffff */
[----:B------:R-:W-:Y:S05]  /*7f90*/  BRA `(.L_x_149) ;  /* 0xffffffc400007947 */ /* 0x000fea000383ffff */
.L_x_78:
[----:B--2---:R-:W-:Y:S07]  /*7fa0*/  MOV R0, UR24 ;  /* 0x0000001800007c02 */ /* 0x004fee0008000f00 */
.L_x_150:
[----:B--2---:R2:W3:Y:S02]  /*7fb0*/  SYNCS.PHASECHK.TRANS64.TRYWAIT P1, [R0+URZ+0x78], R2 ;  /* 0x00007802000075a7 */ /* 0x0044e400080211ff */
[----:B---3--:R-:W-:Y:S05]  /*7fc0*/  @!P1 NANOSLEEP.SYNCS 0x989680 ;  /* 0x009896800000995d */ /* 0x008fea0003900000 */
[----:B------:R-:W3:Y:S02]  /*7fd0*/  @!P1 SYNCS.PHASECHK.TRANS64 P1, [R0+URZ+0x78], R2 ;  /* 0x00007802000095a7 */ /* 0x000ee400080210ff */
[----:B---3--:R-:W-:Y:S05]  /*7fe0*/  @!P1 BRA `(.L_x_150) ;  /* 0xfffffffc00f09947 */ /* 0x008fea000383ffff */
[----:B------:R-:W-:Y:S05]  /*7ff0*/  BRA `(.L_x_77) ;  /* 0xffffffc800787947 */ /* 0x000fea000383ffff */
.L_x_81:
[----:B------:R-:W-:Y:S07]  /*8000*/  MOV R0, UR4 ;  /* 0x0000000400007c02 */ /* 0x000fee0008000f00 */
.L_x_151:
[----:B--2---:R2:W3:Y:S02]  /*8010*/  SYNCS.PHASECHK.TRANS64.TRYWAIT P0, [R0+URZ+0x58], R2 ;  /* 0x00005802000075a7 */ /* 0x0044e400080011ff */
[----:B---3--:R-:W-:Y:S05]  /*8020*/  @!P0 NANOSLEEP.SYNCS 0x989680 ;  /* 0x009896800000895d */ /* 0x008fea0003900000 */
[----:B------:R-:W3:Y:S02]  /*8030*/  @!P0 SYNCS.PHASECHK.TRANS64 P0, [R0+URZ+0x58], R2 ;  /* 0x00005802000085a7 */ /* 0x000ee400080010ff */
[----:B---3--:R-:W-:Y:S05]  /*8040*/  @!P0 BRA `(.L_x_151) ;  /* 0xfffffffc00f08947 */ /* 0x008fea000383ffff */
[----:B------:R-:W-:Y:S05]  /*8050*/  BRA `(.L_x_152) ;  /* 0xffffffc800d47947 */ /* 0x000fea000383ffff */
.L_x_82:
[----:B------:R-:W-:Y:S07]  /*8060*/  MOV R2, UR5 ;  /* 0x0000000500027c02 */ /* 0x000fee0008000f00 */
.L_x_153:
[----:B--2---:R2:W3:Y:S02]  /*8070*/  SYNCS.PHASECHK.TRANS64.TRYWAIT P0, [R2+URZ+0x58], R0 ;  /* 0x00005800020075a7 */ /* 0x0044e400080011ff */
[----:B---3--:R-:W-:Y:S05]  /*8080*/  @!P0 NANOSLEEP.SYNCS 0x989680 ;  /* 0x009896800000895d */ /* 0x008fea0003900000 */
[----:B------:R-:W3:Y:S02]  /*8090*/  @!P0 SYNCS.PHASECHK.TRANS64 P0, [R2+URZ+0x58], R0 ;  /* 0x00005800020085a7 */ /* 0x000ee400080010ff */
[----:B---3--:R-:W-:Y:S05]  /*80a0*/  @!P0 BRA `(.L_x_153) ;  /* 0xfffffffc00f08947 */ /* 0x008fea000383ffff */
[----:B------:R-:W-:Y:S05]  /*80b0*/  BRA `(.L_x_154) ;  /* 0xffffffcc003c7947 */ /* 0x000fea000383ffff */
.L_x_84:
[----:B------:R-:W-:-:S07]  /*80c0*/  MOV R0, UR4 ;  /* 0x0000000400007c02 */ /* 0x000fce0008000f00 */
.L_x_155:
[----:B---3--:R3:W4:Y:S02]  /*80d0*/  SYNCS.PHASECHK.TRANS64.TRYWAIT P0, [R0+URZ], R2 ;  /* 0x00000002000075a7 */ /* 0x00872400080011ff */
[----:B----4-:R-:W-:Y:S05]  /*80e0*/  @!P0 NANOSLEEP.SYNCS 0x989680 ;  /* 0x009896800000895d */ /* 0x010fea0003900000 */
[----:B------:R-:W4:Y:S02]  /*80f0*/  @!P0 SYNCS.PHASECHK.TRANS64 P0, [R0+URZ], R2 ;  /* 0x00000002000085a7 */ /* 0x000f2400080010ff */
[----:B----4-:R-:W-:Y:S05]  /*8100*/  @!P0 BRA `(.L_x_155) ;  /* 0xfffffffc00f08947 */ /* 0x010fea000383ffff */
[----:B------:R-:W-:Y:S05]  /*8110*/  BRA `(.L_x_156) ;  /* 0xffffffcc00d07947 */ /* 0x000fea000383ffff */
.L_x_85:
[----:B------:R-:W-:-:S07]  /*8120*/  MOV R0, UR5 ;  /* 0x0000000500007c02 */ /* 0x000fce0008000f00 */
.L_x_157:
[----:B--2---:R2:W3:Y:S02]  /*8130*/  SYNCS.PHASECHK.TRANS64.TRYWAIT P0, [R0+URZ], R2 ;  /* 0x00000002000075a7 */ /* 0x0044e400080011ff */
[----:B---3--:R-:W-:Y:S05]  /*8140*/  @!P0 NANOSLEEP.SYNCS 0x989680 ;  /* 0x009896800000895d */ /* 0x008fea0003900000 */
[----:B------:R-:W3:Y:S02]  /*8150*/  @!P0 SYNCS.PHASECHK.TRANS64 P0, [R0+URZ], R2 ;  /* 0x00000002000085a7 */ /* 0x000ee400080010ff */
[----:B---3--:R-:W-:Y:S05]  /*8160*/  @!P0 BRA `(.L_x_157) ;  /* 0xfffffffc00f08947 */ /* 0x008fea000383ffff */
[----:B------:R-:W-:Y:S05]  /*8170*/  BRA `(.L_x_158) ;  /* 0xffffffcc00dc7947 */ /* 0x000fea000383ffff */
.L_x_87:
[----:B-1----:R1:W2:Y:S02]  /*8180*/  SYNCS.PHASECHK.TRANS64.TRYWAIT P0, [R0+URZ+0x80], R2 ;  /* 0x00008002000075a7 */ /* 0x0022a400080011ff */
[----:B--2---:R-:W-:Y:S05]  /*8190*/  @!P0 NANOSLEEP.SYNCS 0x989680 ;  /* 0x009896800000895d */ /* 0x004fea0003900000 */
[----:B------:R-:W2:Y:S02]  /*81a0*/  @!P0 SYNCS.PHASECHK.TRANS64 P0, [R0+URZ+0x80], R2 ;  /* 0x00008002000085a7 */ /* 0x000ea400080010ff */
[----:B--2---:R-:W-:Y:S05]  /*81b0*/  @!P0 BRA `(.L_x_87) ;  /* 0xfffffffc00f08947 */ /* 0x004fea000383ffff */
[----:B------:R-:W-:Y:S05]  /*81c0*/  BRA `(.L_x_159) ;  /* 0xffffffd000c87947 */ /* 0x000fea000383ffff */
.L_x_97:
[----:B-1----:R1:W3:Y:S02]  /*81d0*/  SYNCS.PHASECHK.TRANS64.TRYWAIT P1, [R2+URZ+0x40], R4 ;  /* 0x00004004020075a7 */ /* 0x0022e400080211ff */
[----:B---3--:R-:W-:Y:S05]  /*81e0*/  @!P1 NANOSLEEP.SYNCS 0x989680 ;  /* 0x009896800000995d */ /* 0x008fea0003900000 */
[----:B------:R-:W3:Y:S02]  /*81f0*/  @!P1 SYNCS.PHASECHK.TRANS64 P1, [R2+URZ+0x40], R4 ;  /* 0x00004004020095a7 */ /* 0x000ee400080210ff */
[----:B---3--:R-:W-:Y:S05]  /*8200*/  @!P1 BRA `(.L_x_97) ;  /* 0xfffffffc00f09947 */ /* 0x008fea000383ffff */
[----:B------:R-:W-:Y:S05]  /*8210*/  BRA `(.L_x_96) ;  /* 0xffffffe000387947 */ /* 0x000fea000383ffff */
.L_x_99:
[----:B-1----:R1:W2:Y:S02]  /*8220*/  SYNCS.PHASECHK.TRANS64.TRYWAIT P0, [R27+URZ+0xa0], R3 ;  /* 0x0000a0031b0075a7 */ /* 0x0022a400080011ff */
[----:B--2---:R-:W-:Y:S05]  /*8230*/  @!P0 NANOSLEEP.SYNCS 0x989680 ;  /* 0x009896800000895d */ /* 0x004fea0003900000 */
[----:B------:R-:W2:Y:S02]  /*8240*/  @!P0 SYNCS.PHASECHK.TRANS64 P0, [R27+URZ+0xa0], R3 ;  /* 0x0000a0031b0085a7 */ /* 0x000ea400080010ff */
[----:B--2---:R-:W-:Y:S05]  /*8250*/  @!P0 BRA `(.L_x_99) ;  /* 0xfffffffc00f08947 */ /* 0x004fea000383ffff */
[----:B------:R-:W-:Y:S05]  /*8260*/  BRA `(.L_x_98) ;  /* 0xffffffe000887947 */ /* 0x000fea000383ffff */
.L_x_110:
[----:B-1----:R1:W2:Y:S02]  /*8270*/  SYNCS.PHASECHK.TRANS64.TRYWAIT P0, [R2+URZ+0x40], R63 ;  /* 0x0000403f020075a7 */ /* 0x0022a400080011ff */
[----:B--2---:R-:W-:Y:S05]  /*8280*/  @!P0 NANOSLEEP.SYNCS 0x989680 ;  /* 0x009896800000895d */ /* 0x004fea0003900000 */
[----:B------:R-:W2:Y:S02]  /*8290*/  @!P0 SYNCS.PHASECHK.TRANS64 P0, [R2+URZ+0x40], R63 ;  /* 0x0000403f020085a7 */ /* 0x000ea400080010ff */
[----:B--2---:R-:W-:Y:S05]  /*82a0*/  @!P0 BRA `(.L_x_110) ;  /* 0xfffffffc00f08947 */ /* 0x004fea000383ffff */
[----:B------:R-:W-:Y:S05]  /*82b0*/  BRA `(.L_x_109) ;  /* 0xffffffe8009c7947 */ /* 0x000fea000383ffff */
        .weak           $__internal_0_$__cuda_sm10x_tcgen05_guardrail_trap_col_being_dealloced_not_returned_by_alloc
        .type           $__internal_0_$__cuda_sm10x_tcgen05_guardrail_trap_col_being_dealloced_not_returned_by_alloc,@function
        .size           $__internal_0_$__cuda_sm10x_tcgen05_guardrail_trap_col_being_dealloced_not_returned_by_alloc,($__internal_1_$__cuda_sm10x_tcgen05_guardrail_trap_phase_invalid_during_alloc - $__internal_0_$__cuda_sm10x_tcgen05_guardrail_trap_col_being_dealloced_not_returned_by_alloc)
$__internal_0_$__cuda_sm10x_tcgen05_guardrail_trap_col_being_dealloced_not_returned_by_alloc:
[----:B------:R-:W-:Y:S05]  /*82c0*/  BPT.TRAP 0x1 ;  /* 0x000000040000795c */ /* 0x000fea0000300000 */
[----:B------:R-:W-:-:S04]  /*82d0*/  HFMA2 R3, -RZ, RZ, 0, 0 ;  /* 0x00000000ff037431 */ /* 0x000fc800000001ff */
[----:B------:R-:W-:Y:S05]  /*82e0*/  RET.REL.NODEC R2 `(_ZN7cutlass13device_kernelINS_4gemm6kernel13GemmUniversalIN4cute5tupleIJiiiiEEENS1_10collective13CollectiveMmaINS1_35MainloopSm100TmaUmmaWarpSpecializedILi4ELi2ELi4ENS5_IJNS4_1CILi2EEENSA_ILi1EEESC_EEEEENS5_IJNSA_ILi64EEESF_NSA_ILi128EEEEEENS_10bfloat16_tENS5_IJlSC_lEEESI_SJ_NS4_8TiledMMAINS4_8MMA_AtomIJNS4_20SM100_MMA_F16BF16_SSISI_SI_fLi64ELi64ELNS4_4UMMA5MajorE0ELSO_0ELNSN_7ScaleInE0ELSP_0EEEEEENS4_6LayoutINS5_IJSC_SC_SC_EEENS5_IJNSA_ILi0EEESU_SU_EEEEENS5_IJNS4_10UnderscoreESX_SX_EEEEENS4_13SM90_TMA_LOADENS4_14ComposedLayoutINS4_7SwizzleILi3ELi4ELi3EEENS4_18smem_ptr_flag_bitsILi16EEENSS_INS5_IJNSA_ILi8EEESF_EEENS5_IJSF_SC_EEEEEEEvNS4_8identityENS4_23SM90_TMA_LOAD_MULTICASTES1A_vS1B_EENS_8epilogue10collective18CollectiveEpilogueINS1E_23Sm100TmaWarpSpecializedILi3ELi2ELi16ELb1ELb0EEEJSH_NS5_IJNSS_ISF_SC_EENSS_INSA_ILi32EEESC_EEEEESI_SJ_SI_SJ_NS1E_6fusion15FusionCallbacksIS1I_NS1N_17LinearCombinationISI_fSI_fLNS_15FloatRoundStyleE2EEESH_S1M_JEEENS4_5SM1004TMEM4LOAD26SM100_TMEM_LOAD_16dp256b4xES10_NS11_INS12_ILi2ELi4ELi3EEES15_NSS_INS5_IJS16_S1K_EEENS5_IJS1K_SC_EEEEEEENS4_17SM75_U32x4_LDSM_NENS4_14SM90_TMA_STOREES21_NS4_17SM90_U32x4_STSM_NENS4_39AutoVectorizingCopyWithAssumedAlignmentILi128EEEEEEvvEEEEvNT_6ParamsE) ;  /* 0xffffff7c02447950 */ /* 0x000fea0003c3ffff */
        .weak           $__internal_1_$__cuda_sm10x_tcgen05_guardrail_trap_phase_invalid_during_alloc
        .type           $__internal_1_$__cuda_sm10x_tcgen05_guardrail_trap_phase_invalid_during_alloc,@function
        .size           $__internal_1_$__cuda_sm10x_tcgen05_guardrail_trap_phase_invalid_during_alloc,($__internal_2_$__cuda_sm10x_tcgen05_guardrail_trap_unallocated_columns_being_dealloced - $__internal_1_$__cuda_sm10x_tcgen05_guardrail_trap_phase_invalid_during_alloc)
$__internal_1_$__cuda_sm10x_tcgen05_guardrail_trap_phase_invalid_during_alloc:
[----:B------:R-:W-:Y:S05]  /*82f0*/  BPT.TRAP 0x1 ;  /* 0x000000040000795c */ /* 0x000fea0000300000 */
[----:B------:R-:W-:-:S04]  /*8300*/  MOV R5, 0x0 ;  /* 0x0000000000057802 */ /* 0x000fc80000000f00 */
[----:B------:R-:W-:Y:S05]  /*8310*/  RET.REL.NODEC R4 `(_ZN7cutlass13device_kernelINS_4gemm6kernel13GemmUniversalIN4cute5tupleIJiiiiEEENS1_10collective13CollectiveMmaINS1_35MainloopSm100TmaUmmaWarpSpecializedILi4ELi2ELi4ENS5_IJNS4_1CILi2EEENSA_ILi1EEESC_EEEEENS5_IJNSA_ILi64EEESF_NSA_ILi128EEEEEENS_10bfloat16_tENS5_IJlSC_lEEESI_SJ_NS4_8TiledMMAINS4_8MMA_AtomIJNS4_20SM100_MMA_F16BF16_SSISI_SI_fLi64ELi64ELNS4_4UMMA5MajorE0ELSO_0ELNSN_7ScaleInE0ELSP_0EEEEEENS4_6LayoutINS5_IJSC_SC_SC_EEENS5_IJNSA_ILi0EEESU_SU_EEEEENS5_IJNS4_10UnderscoreESX_SX_EEEEENS4_13SM90_TMA_LOADENS4_14ComposedLayoutINS4_7SwizzleILi3ELi4ELi3EEENS4_18smem_ptr_flag_bitsILi16EEENSS_INS5_IJNSA_ILi8EEESF_EEENS5_IJSF_SC_EEEEEEEvNS4_8identityENS4_23SM90_TMA_LOAD_MULTICASTES1A_vS1B_EENS_8epilogue10collective18CollectiveEpilogueINS1E_23Sm100TmaWarpSpecializedILi3ELi2ELi16ELb1ELb0EEEJSH_NS5_IJNSS_ISF_SC_EENSS_INSA_ILi32EEESC_EEEEESI_SJ_SI_SJ_NS1E_6fusion15FusionCallbacksIS1I_NS1N_17LinearCombinationISI_fSI_fLNS_15FloatRoundStyleE2EEESH_S1M_JEEENS4_5SM1004TMEM4LOAD26SM100_TMEM_LOAD_16dp256b4xES10_NS11_INS12_ILi2ELi4ELi3EEES15_NSS_INS5_IJS16_S1K_EEENS5_IJS1K_SC_EEEEEEENS4_17SM75_U32x4_LDSM_NENS4_14SM90_TMA_STOREES21_NS4_17SM90_U32x4_STSM_NENS4_39AutoVectorizingCopyWithAssumedAlignmentILi128EEEEEEvvEEEEvNT_6ParamsE) ;  /* 0xffffff7c04387950 */ /* 0x000fea0003c3ffff */
        .weak           $__internal_2_$__cuda_sm10x_tcgen05_guardrail_trap_unallocated_columns_being_dealloced
        .type           $__internal_2_$__cuda_sm10x_tcgen05_guardrail_trap_unallocated_columns_being_dealloced,@function
        .size           $__internal_2_$__cuda_sm10x_tcgen05_guardrail_trap_unallocated_columns_being_dealloced,(.L_x_161 - $__internal_2_$__cuda_sm10x_tcgen05_guardrail_trap_unallocated_columns_being_dealloced)
$__internal_2_$__cuda_sm10x_tcgen05_guardrail_trap_unallocated_columns_being_dealloced:
[----:B------:R-:W-:Y:S05]  /*8320*/  BPT.TRAP 0x1 ;  /* 0x000000040000795c */ /* 0x000fea0000300000 */
[----:B------:R-:W-:-:S04]  /*8330*/  HFMA2 R3, -RZ, RZ, 0, 0 ;  /* 0x00000000ff037431 */ /* 0x000fc800000001ff */
[----:B------:R-:W-:Y:S05]  /*8340*/  RET.REL.NODEC R2 `(_ZN7cutlass13device_kernelINS_4gemm6kernel13GemmUniversalIN4cute5tupleIJiiiiEEENS1_10collective13CollectiveMmaINS1_35MainloopSm100TmaUmmaWarpSpecializedILi4ELi2ELi4ENS5_IJNS4_1CILi2EEENSA_ILi1EEESC_EEEEENS5_IJNSA_ILi64EEESF_NSA_ILi128EEEEEENS_10bfloat16_tENS5_IJlSC_lEEESI_SJ_NS4_8TiledMMAINS4_8MMA_AtomIJNS4_20SM100_MMA_F16BF16_SSISI_SI_fLi64ELi64ELNS4_4UMMA5MajorE0ELSO_0ELNSN_7ScaleInE0ELSP_0EEEEEENS4_6LayoutINS5_IJSC_SC_SC_EEENS5_IJNSA_ILi0EEESU_SU_EEEEENS5_IJNS4_10UnderscoreESX_SX_EEEEENS4_13SM90_TMA_LOADENS4_14ComposedLayoutINS4_7SwizzleILi3ELi4ELi3EEENS4_18smem_ptr_flag_bitsILi16EEENSS_INS5_IJNSA_ILi8EEESF_EEENS5_IJSF_SC_EEEEEEEvNS4_8identityENS4_23SM90_TMA_LOAD_MULTICASTES1A_vS1B_EENS_8epilogue10collective18CollectiveEpilogueINS1E_23Sm100TmaWarpSpecializedILi3ELi2ELi16ELb1ELb0EEEJSH_NS5_IJNSS_ISF_SC_EENSS_INSA_ILi32EEESC_EEEEESI_SJ_SI_SJ_NS1E_6fusion15FusionCallbacksIS1I_NS1N_17LinearCombinationISI_fSI_fLNS_15FloatRoundStyleE2EEESH_S1M_JEEENS4_5SM1004TMEM4LOAD26SM100_TMEM_LOAD_16dp256b4xES10_NS11_INS12_ILi2ELi4ELi3EEES15_NSS_INS5_IJS16_S1K_EEENS5_IJS1K_SC_EEEEEEENS4_17SM75_U32x4_LDSM_NENS4_14SM90_TMA_STOREES21_NS4_17SM90_U32x4_STSM_NENS4_39AutoVectorizingCopyWithAssumedAlignmentILi128EEEEEEvvEEEEvNT_6ParamsE) ;  /* 0xffffff7c022c7950 */ /* 0x000fea0003c3ffff */
.L_x_160:
[----:B------:R-:W-:-:S00]  /*8350*/  BRA `(.L_x_160) ;  /* 0xfffffffc00fc7947 */ /* 0x000fc0000383ffff */
[----:B------:R-:W-:-:S00]  /*8360*/  NOP ;  /* 0x0000000000007918 */ /* 0x000fc00000000000 */
        /* <DEDUP_REMOVED lines=9> */
.L_x_161:


//--------------------- .nv.global.init           --------------------------
	.section	.nv.global.init,"aw",@progbits
.nv.global.init:
	.type		$str$27,@object
	.size		$str$27,($str$28 - $str$27)
$str$27:
        /*0000*/ 	.byte	0x28, 0x61, 0x64, 0x64, 0x72, 0x65, 0x73, 0x73, 0x20, 0x26, 0x20, 0x6d, 0x61, 0x73, 0x6b, 0x29
        /*0010*/ 	.byte	0x20, 0x3d, 0x3d, 0x20, 0x30, 0x00
	.type		$str$28,@object
	.size		$str$28,($str$26 - $str$28)
$str$28:
        /*0016*/ 	.byte	0x2f, 0x74, 0x6d, 0x70, 0x2f, 0x63, 0x75, 0x74, 0x6c, 0x61, 0x73, 0x73, 0x5f, 0x73, 0x77, 0x65
        /*0026*/ 	.byte	0x65, 0x70, 0x5f, 0x73, 0x72, 0x63, 0x2f, 0x69, 0x6e, 0x63, 0x6c, 0x75, 0x64, 0x65, 0x2f, 0x63
        /*0036*/ 	.byte	0x75, 0x74, 0x65, 0x2f, 0x70, 0x6f, 0x69, 0x6e, 0x74, 0x65, 0x72, 0x5f, 0x66, 0x6c, 0x61, 0x67
        /*0046*/ 	.byte	0x67, 0x65, 0x64, 0x2e, 0x68, 0x70, 0x70, 0x00
	.type		$str$26,@object
	.size		$str$26,($str$25 - $str$26)
$str$26:
        /*004e*/ 	.byte	0x2f, 0x74, 0x6d, 0x70, 0x2f, 0x63, 0x75, 0x74, 0x6c, 0x61, 0x73, 0x73, 0x5f, 0x73, 0x77, 0x65
        /*005e*/ 	.byte	0x65, 0x70, 0x5f, 0x73, 0x72, 0x63, 0x2f, 0x69, 0x6e, 0x63, 0x6c, 0x75, 0x64, 0x65, 0x2f, 0x63
        /*006e*/ 	.byte	0x75, 0x74, 0x65, 0x2f, 0x61, 0x74, 0x6f, 0x6d, 0x2f, 0x63, 0x6f, 0x70, 0x79, 0x5f, 0x74, 0x72
        /*007e*/ 	.byte	0x61, 0x69, 0x74, 0x73, 0x5f, 0x73, 0x6d, 0x31, 0x30, 0x30, 0x2e, 0x68, 0x70, 0x70, 0x00
	.type		$str$25,@object
	.size		$str$25,(__unnamed_1 - $str$25)
$str$25:
        /*008d*/ 	.byte	0x28, 0x28, 0x75, 0x69, 0x6e, 0x74, 0x33, 0x32, 0x5f, 0x74, 0x28, 0x74, 0x68, 0x72, 0x65, 0x61
        /*009d*/ 	.byte	0x64, 0x49, 0x64, 0x78, 0x2e, 0x78, 0x29, 0x20, 0x2f, 0x20, 0x33, 0x32, 0x29, 0x20, 0x25, 0x20
        /*00ad*/ 	.byte	0x34, 0x29, 0x20, 0x3d, 0x3d, 0x20, 0x28, 0x28, 0x28, 0x74, 0x6d, 0x65, 0x6d, 0x5f, 0x61, 0x64
        /*00bd*/ 	.byte	0x64, 0x72, 0x20, 0x3e, 0x3e, 0x20, 0x31, 0x36, 0x29, 0x20, 0x2f, 0x20, 0x33, 0x32, 0x29, 0x20
        /*00cd*/ 	.byte	0x25, 0x20, 0x34, 0x29, 0x00
	.type		__unnamed_1,@object
	.size		__unnamed_1,(__unnamed_2 - __unnamed_1)
__unnamed_1:
        /*00d2*/ 	.byte	0x61, 0x75, 0x74, 0x6f, 0x20, 0x63, 0x75, 0x74, 0x65, 0x3a, 0x3a, 0x61, 0x73, 0x5f, 0x70, 0x6f
        /* <DEDUP_REMOVED lines=24> */
        /*0262*/ 	.byte	0x30, 0x34, 0x38, 0x3e, 0x3e, 0x3e, 0x3e, 0x5d, 0x00
	.type		__unnamed_2,@object
	.size		__unnamed_2,(.L_2 - __unnamed_2)
__unnamed_2:
        /* <DEDUP_REMOVED lines=45> */
        /*053b*/ 	.byte	0x3e, 0x3e, 0x3e, 0x5d, 0x00
.L_2:


//--------------------- .nv.shared._ZN7cutlass13device_kernelINS_4gemm6kernel13GemmUniversalIN4cute5tupleIJiiiiEEENS1_10collective13CollectiveMmaINS1_35MainloopSm100TmaUmmaWarpSpecializedILi4ELi2ELi4ENS5_IJNS4_1CILi2EEENSA_ILi1EEESC_EEEEENS5_IJNSA_ILi64EEESF_NSA_ILi128EEEEEENS_10bfloat16_tENS5_IJlSC_lEEESI_SJ_NS4_8TiledMMAINS4_8MMA_AtomIJNS4_20SM100_MMA_F16BF16_SSISI_SI_fLi64ELi64ELNS4_4UMMA5MajorE0ELSO_0ELNSN_7ScaleInE0ELSP_0EEEEEENS4_6LayoutINS5_IJSC_SC_SC_EEENS5_IJNSA_ILi0EEESU_SU_EEEEENS5_IJNS4_10UnderscoreESX_SX_EEEEENS4_13SM90_TMA_LOADENS4_14ComposedLayoutINS4_7SwizzleILi3ELi4ELi3EEENS4_18smem_ptr_flag_bitsILi16EEENSS_INS5_IJNSA_ILi8EEESF_EEENS5_IJSF_SC_EEEEEEEvNS4_8identityENS4_23SM90_TMA_LOAD_MULTICASTES1A_vS1B_EENS_8epilogue10collective18CollectiveEpilogueINS1E_23Sm100TmaWarpSpecializedILi3ELi2ELi16ELb1ELb0EEEJSH_NS5_IJNSS_ISF_SC_EENSS_INSA_ILi32EEESC_EEEEESI_SJ_SI_SJ_NS1E_6fusion15FusionCallbacksIS1I_NS1N_17LinearCombinationISI_fSI_fLNS_15FloatRoundStyleE2EEESH_S1M_JEEENS4_5SM1004TMEM4LOAD26SM100_TMEM_LOAD_16dp256b4xES10_NS11_INS12_ILi2ELi4ELi3EEES15_NSS_INS5_IJS16_S1K_EEENS5_IJS1K_SC_EEEEEEENS4_17SM75_U32x4_LDSM_NENS4_14SM90_TMA_STOREES21_NS4_17SM90_U32x4_STSM_NENS4_39AutoVectorizingCopyWithAssumedAlignmentILi128EEEEEEvvEEEEvNT_6ParamsE --------------------------
	.section	.nv.shared._ZN7cutlass13device_kernelINS_4gemm6kernel13GemmUniversalIN4cute5tupleIJiiiiEEENS1_10collective13CollectiveMmaINS1_35MainloopSm100TmaUmmaWarpSpecializedILi4ELi2ELi4ENS5_IJNS4_1CILi2EEENSA_ILi1EEESC_EEEEENS5_IJNSA_ILi64EEESF_NSA_ILi128EEEEEENS_10bfloat16_tENS5_IJlSC_lEEESI_SJ_NS4_8TiledMMAINS4_8MMA_AtomIJNS4_20SM100_MMA_F16BF16_SSISI_SI_fLi64ELi64ELNS4_4UMMA5MajorE0ELSO_0ELNSN_7ScaleInE0ELSP_0EEEEEENS4_6LayoutINS5_IJSC_SC_SC_EEENS5_IJNSA_ILi0EEESU_SU_EEEEENS5_IJNS4_10UnderscoreESX_SX_EEEEENS4_13SM90_TMA_LOADENS4_14ComposedLayoutINS4_7SwizzleILi3ELi4ELi3EEENS4_18smem_ptr_flag_bitsILi16EEENSS_INS5_IJNSA_ILi8EEESF_EEENS5_IJSF_SC_EEEEEEEvNS4_8identityENS4_23SM90_TMA_LOAD_MULTICASTES1A_vS1B_EENS_8epilogue10collective18CollectiveEpilogueINS1E_23Sm100TmaWarpSpecializedILi3ELi2ELi16ELb1ELb0EEEJSH_NS5_IJNSS_ISF_SC_EENSS_INSA_ILi32EEESC_EEEEESI_SJ_SI_SJ_NS1E_6fusion15FusionCallbacksIS1I_NS1N_17LinearCombinationISI_fSI_fLNS_15FloatRoundStyleE2EEESH_S1M_JEEENS4_5SM1004TMEM4LOAD26SM100_TMEM_LOAD_16dp256b4xES10_NS11_INS12_ILi2ELi4ELi3EEES15_NSS_INS5_IJS16_S1K_EEENS5_IJS1K_SC_EEEEEEENS4_17SM75_U32x4_LDSM_NENS4_14SM90_TMA_STOREES21_NS4_17SM90_U32x4_STSM_NENS4_39AutoVectorizingCopyWithAssumedAlignmentILi128EEEEEEvvEEEEvNT_6ParamsE,"aw",@nobits
	.sectionflags	@""
	.align	16
	.zero		1024


//--------------------- .nv.shared.reserved.0     --------------------------
	.section	.nv.shared.reserved.0,"aw",@nobits
	.weak		__nv_reservedSMEM_offset_0_alias
	.size		__nv_reservedSMEM_offset_0_alias, 0, 64
	.other		__nv_reservedSMEM_offset_0_alias,@"STO_CUDA_RESERVED_SHARED STV_DEFAULT"
__nv_reservedSMEM_offset_0_alias:
	.zero		0
.nv.shared.reserved.0:
	.zero		64
	.weak		__nv_reservedSMEM_tcgen05_partition
	.type		__nv_reservedSMEM_tcgen05_partition,@object
	.size		__nv_reservedSMEM_tcgen05_partition,(.L_0 - __nv_reservedSMEM_tcgen05_partition)
__nv_reservedSMEM_tcgen05_partition:
	.zero		32
.L_0:


//--------------------- .nv.global                --------------------------
	.section	.nv.global,"aw",@nobits
.nv.global:
	.type		_ZN39_INTERNAL_eb62b7d4_4_k_cu_d20d92ae_75564cute1_E,@object
	.size		_ZN39_INTERNAL_eb62b7d4_4_k_cu_d20d92ae_75564cute1_E,(_ZN39_INTERNAL_eb62b7d4_4_k_cu_d20d92ae_75564cuda3std3__45__cpo6cbeginE - _ZN39_INTERNAL_eb62b7d4_4_k_cu_d20d92ae_75564cute1_E)
_ZN39_INTERNAL_eb62b7d4_4_k_cu_d20d92ae_75564cute1_E:
	.zero		1
	.type		_ZN39_INTERNAL_eb62b7d4_4_k_cu_d20d92ae_75564cuda3std3__45__cpo6cbeginE,@object
	.size		_ZN39_INTERNAL_eb62b7d4_4_k_cu_d20d92ae_75564cuda3std3__45__cpo6cbeginE,(_ZN39_INTERNAL_eb62b7d4_4_k_cu_d20d92ae_75564cuda3std3__48in_placeE - _ZN39_INTERNAL_eb62b7d4_4_k_cu_d20d92ae_75564cuda3std3__45__cpo6cbeginE)
_ZN39_INTERNAL_eb62b7d4_4_k_cu_d20d92ae_75564cuda3std3__45__cpo6cbeginE:
	.zero		1
	.type		_ZN39_INTERNAL_eb62b7d4_4_k_cu_d20d92ae_75564cuda3std3__48in_placeE,@object
	.size		_ZN39_INTERNAL_eb62b7d4_4_k_cu_d20d92ae_75564cuda3std3__48in_placeE,(_ZN39_INTERNAL_eb62b7d4_4_k_cu_d20d92ae_75564cuda3std6ranges3__45__cpo9iter_moveE - _ZN39_INTERNAL_eb62b7d4_4_k_cu_d20d92ae_75564cuda3std3__48in_placeE)
_ZN39_INTERNAL_eb62b7d4_4_k_cu_d20d92ae_75564cuda3std3__48in_placeE:
	.zero		1
	.type		_ZN39_INTERNAL_eb62b7d4_4_k_cu_d20d92ae_75564cuda3std6ranges3__45__cpo9iter_moveE,@object
	.size		_ZN39_INTERNAL_eb62b7d4_4_k_cu_d20d92ae_75564cuda3std6ranges3__45__cpo9iter_moveE,(_ZN39_INTERNAL_eb62b7d4_4_k_cu_d20d92ae_75564cuda3std3__45__cpo5beginE - _ZN39_INTERNAL_eb62b7d4_4_k_cu_d20d92ae_75564cuda3std6ranges3__45__cpo9iter_moveE)
_ZN39_INTERNAL_eb62b7d4_4_k_cu_d20d92ae_75564cuda3std6ranges3__45__cpo9iter_moveE:
	.zero		1
	.type		_ZN39_INTERNAL_eb62b7d4_4_k_cu_d20d92ae_75564cuda3std3__45__cpo5beginE,@object
	.size		_ZN39_INTERNAL_eb62b7d4_4_k_cu_d20d92ae_75564cuda3std3__45__cpo5beginE,(_ZN39_INTERNAL_eb62b7d4_4_k_cu_d20d92ae_75564cuda3std3__441_GLOBAL__N__eb62b7d4_4_k_cu_d20d92ae_75566ignoreE - _ZN39_INTERNAL_eb62b7d4_4_k_cu_d20d92ae_75564cuda3std3__45__cpo5beginE)
_ZN39_INTERNAL_eb62b7d4_4_k_cu_d20d92ae_75564cuda3std3__45__cpo5beginE:
	.zero		1
	.type		_ZN39_INTERNAL_eb62b7d4_4_k_cu_d20d92ae_75564cuda3std3__441_GLOBAL__N__eb62b7d4_4_k_cu_d20d92ae_75566ignoreE,@object
	.size		_ZN39_INTERNAL_eb62b7d4_4_k_cu_d20d92ae_75564cuda3std3__441_GLOBAL__N__eb62b7d4_4_k_cu_d20d92ae_75566ignoreE,(_ZN39_INTERNAL_eb62b7d4_4_k_cu_d20d92ae_75564cute7productE - _ZN39_INTERNAL_eb62b7d4_4_k_cu_d20d92ae_75564cuda3std3__441_GLOBAL__N__eb62b7d4_4_k_cu_d20d92ae_75566ignoreE)
_ZN39_INTERNAL_eb62b7d4_4_k_cu_d20d92ae_75564cuda3std3__441_GLOBAL__N__eb62b7d4_4_k_cu_d20d92ae_75566ignoreE:
	.zero		1
	.type		_ZN39_INTERNAL_eb62b7d4_4_k_cu_d20d92ae_75564cute7productE,@object
	.size		_ZN39_INTERNAL_eb62b7d4_4_k_cu_d20d92ae_75564cute7productE,(_ZN39_INTERNAL_eb62b7d4_4_k_cu_d20d92ae_75564cuda3std3__45__cpo3endE - _ZN39_INTERNAL_eb62b7d4_4_k_cu_d20d92ae_75564cute7productE)
_ZN39_INTERNAL_eb62b7d4_4_k_cu_d20d92ae_75564cute7productE:
	.zero		1
	.type		_ZN39_INTERNAL_eb62b7d4_4_k_cu_d20d92ae_75564cuda3std3__45__cpo3endE,@object
	.size		_ZN39_INTERNAL_eb62b7d4_4_k_cu_d20d92ae_75564cuda3std3__45__cpo3endE,(_ZN39_INTERNAL_eb62b7d4_4_k_cu_d20d92ae_75564cuda3std3__419piecewise_constructE - _ZN39_INTERNAL_eb62b7d4_4_k_cu_d20d92ae_75564cuda3std3__45__cpo3endE)
_ZN39_INTERNAL_eb62b7d4_4_k_cu_d20d92ae_75564cuda3std3__45__cpo3endE:
	.zero		1
	.type		_ZN39_INTERNAL_eb62b7d4_4_k_cu_d20d92ae_75564cuda3std3__419piecewise_constructE,@object
	.size		_ZN39_INTERNAL_eb62b7d4_4_k_cu_d20d92ae_75564cuda3std3__419piecewise_constructE,(_ZN39_INTERNAL_eb62b7d4_4_k_cu_d20d92ae_75564cuda3std3__45__cpo4cendE - _ZN39_INTERNAL_eb62b7d4_4_k_cu_d20d92ae_75564cuda3std3__419piecewise_constructE)
_ZN39_INTERNAL_eb62b7d4_4_k_cu_d20d92ae_75564cuda3std3__419piecewise_constructE:
	.zero		1
	.type		_ZN39_INTERNAL_eb62b7d4_4_k_cu_d20d92ae_75564cuda3std3__45__cpo4cendE,@object
	.size		_ZN39_INTERNAL_eb62b7d4_4_k_cu_d20d92ae_75564cuda3std3__45__cpo4cendE,(_ZN39_INTERNAL_eb62b7d4_4_k_cu_d20d92ae_75564cuda3std6ranges3__45__cpo4swapE - _ZN39_INTERNAL_eb62b7d4_4_k_cu_d20d92ae_75564cuda3std3__45__cpo4cendE)
_ZN39_INTERNAL_eb62b7d4_4_k_cu_d20d92ae_75564cuda3std3__45__cpo4cendE:
	.zero		1
	.type		_ZN39_INTERNAL_eb62b7d4_4_k_cu_d20d92ae_75564cuda3std6ranges3__45__cpo4swapE,@object
	.size		_ZN39_INTERNAL_eb62b7d4_4_k_cu_d20d92ae_75564cuda3std6ranges3__45__cpo4swapE,(.L_10 - _ZN39_INTERNAL_eb62b7d4_4_k_cu_d20d92ae_75564cuda3std6ranges3__45__cpo4swapE)
_ZN39_INTERNAL_eb62b7d4_4_k_cu_d20d92ae_75564cuda3std6ranges3__45__cpo4swapE:
	.zero		1
.L_10:


//--------------------- .nv.constant0._ZN7cutlass13device_kernelINS_4gemm6kernel13GemmUniversalIN4cute5tupleIJiiiiEEENS1_10collective13CollectiveMmaINS1_35MainloopSm100TmaUmmaWarpSpecializedILi4ELi2ELi4ENS5_IJNS4_1CILi2EEENSA_ILi1EEESC_EEEEENS5_IJNSA_ILi64EEESF_NSA_ILi128EEEEEENS_10bfloat16_tENS5_IJlSC_lEEESI_SJ_NS4_8TiledMMAINS4_8MMA_AtomIJNS4_20SM100_MMA_F16BF16_SSISI_SI_fLi64ELi64ELNS4_4UMMA5MajorE0ELSO_0ELNSN_7ScaleInE0ELSP_0EEEEEENS4_6LayoutINS5_IJSC_SC_SC_EEENS5_IJNSA_ILi0EEESU_SU_EEEEENS5_IJNS4_10UnderscoreESX_SX_EEEEENS4_13SM90_TMA_LOADENS4_14ComposedLayoutINS4_7SwizzleILi3ELi4ELi3EEENS4_18smem_ptr_flag_bitsILi16EEENSS_INS5_IJNSA_ILi8EEESF_EEENS5_IJSF_SC_EEEEEEEvNS4_8identityENS4_23SM90_TMA_LOAD_MULTICASTES1A_vS1B_EENS_8epilogue10collective18CollectiveEpilogueINS1E_23Sm100TmaWarpSpecializedILi3ELi2ELi16ELb1ELb0EEEJSH_NS5_IJNSS_ISF_SC_EENSS_INSA_ILi32EEESC_EEEEESI_SJ_SI_SJ_NS1E_6fusion15FusionCallbacksIS1I_NS1N_17LinearCombinationISI_fSI_fLNS_15FloatRoundStyleE2EEESH_S1M_JEEENS4_5SM1004TMEM4LOAD26SM100_TMEM_LOAD_16dp256b4xES10_NS11_INS12_ILi2ELi4ELi3EEES15_NSS_INS5_IJS16_S1K_EEENS5_IJS1K_SC_EEEEEEENS4_17SM75_U32x4_LDSM_NENS4_14SM90_TMA_STOREES21_NS4_17SM90_U32x4_STSM_NENS4_39AutoVectorizingCopyWithAssumedAlignmentILi128EEEEEEvvEEEEvNT_6ParamsE --------------------------
	.section	.nv.constant0._ZN7cutlass13device_kernelINS_4gemm6kernel13GemmUniversalIN4cute5tupleIJiiiiEEENS1_10collective13CollectiveMmaINS1_35MainloopSm100TmaUmmaWarpSpecializedILi4ELi2ELi4ENS5_IJNS4_1CILi2EEENSA_ILi1EEESC_EEEEENS5_IJNSA_ILi64EEESF_NSA_ILi128EEEEEENS_10bfloat16_tENS5_IJlSC_lEEESI_SJ_NS4_8TiledMMAINS4_8MMA_AtomIJNS4_20SM100_MMA_F16BF16_SSISI_SI_fLi64ELi64ELNS4_4UMMA5MajorE0ELSO_0ELNSN_7ScaleInE0ELSP_0EEEEEENS4_6LayoutINS5_IJSC_SC_SC_EEENS5_IJNSA_ILi0EEESU_SU_EEEEENS5_IJNS4_10UnderscoreESX_SX_EEEEENS4_13SM90_TMA_LOADENS4_14ComposedLayoutINS4_7SwizzleILi3ELi4ELi3EEENS4_18smem_ptr_flag_bitsILi16EEENSS_INS5_IJNSA_ILi8EEESF_EEENS5_IJSF_SC_EEEEEEEvNS4_8identityENS4_23SM90_TMA_LOAD_MULTICASTES1A_vS1B_EENS_8epilogue10collective18CollectiveEpilogueINS1E_23Sm100TmaWarpSpecializedILi3ELi2ELi16ELb1ELb0EEEJSH_NS5_IJNSS_ISF_SC_EENSS_INSA_ILi32EEESC_EEEEESI_SJ_SI_SJ_NS1E_6fusion15FusionCallbacksIS1I_NS1N_17LinearCombinationISI_fSI_fLNS_15FloatRoundStyleE2EEESH_S1M_JEEENS4_5SM1004TMEM4LOAD26SM100_TMEM_LOAD_16dp256b4xES10_NS11_INS12_ILi2ELi4ELi3EEES15_NSS_INS5_IJS16_S1K_EEENS5_IJS1K_SC_EEEEEEENS4_17SM75_U32x4_LDSM_NENS4_14SM90_TMA_STOREES21_NS4_17SM90_U32x4_STSM_NENS4_39AutoVectorizingCopyWithAssumedAlignmentILi128EEEEEEvvEEEEvNT_6ParamsE,"a",@progbits
	.sectionflags	@""
	.align	4
.nv.constant0._ZN7cutlass13device_kernelINS_4gemm6kernel13GemmUniversalIN4cute5tupleIJiiiiEEENS1_10collective13CollectiveMmaINS1_35MainloopSm100TmaUmmaWarpSpecializedILi4ELi2ELi4ENS5_IJNS4_1CILi2EEENSA_ILi1EEESC_EEEEENS5_IJNSA_ILi64EEESF_NSA_ILi128EEEEEENS_10bfloat16_tENS5_IJlSC_lEEESI_SJ_NS4_8TiledMMAINS4_8MMA_AtomIJNS4_20SM100_MMA_F16BF16_SSISI_SI_fLi64ELi64ELNS4_4UMMA5MajorE0ELSO_0ELNSN_7ScaleInE0ELSP_0EEEEEENS4_6LayoutINS5_IJSC_SC_SC_EEENS5_IJNSA_ILi0EEESU_SU_EEEEENS5_IJNS4_10UnderscoreESX_SX_EEEEENS4_13SM90_TMA_LOADENS4_14ComposedLayoutINS4_7SwizzleILi3ELi4ELi3EEENS4_18smem_ptr_flag_bitsILi16EEENSS_INS5_IJNSA_ILi8EEESF_EEENS5_IJSF_SC_EEEEEEEvNS4_8identityENS4_23SM90_TMA_LOAD_MULTICASTES1A_vS1B_EENS_8epilogue10collective18CollectiveEpilogueINS1E_23Sm100TmaWarpSpecializedILi3ELi2ELi16ELb1ELb0EEEJSH_NS5_IJNSS_ISF_SC_EENSS_INSA_ILi32EEESC_EEEEESI_SJ_SI_SJ_NS1E_6fusion15FusionCallbacksIS1I_NS1N_17LinearCombinationISI_fSI_fLNS_15FloatRoundStyleE2EEESH_S1M_JEEENS4_5SM1004TMEM4LOAD26SM100_TMEM_LOAD_16dp256b4xES10_NS11_INS12_ILi2ELi4ELi3EEES15_NSS_INS5_IJS16_S1K_EEENS5_IJS1K_SC_EEEEEEENS4_17SM75_U32x4_LDSM_NENS4_14SM90_TMA_STOREES21_NS4_17SM90_U32x4_STSM_NENS4_39AutoVectorizingCopyWithAssumedAlignmentILi128EEEEEEvvEEEEvNT_6ParamsE:
	.zero		2944


//--------------------- SYMBOLS --------------------------

	.type		.nv.reservedSmem.offset0,@object
	.size		.nv.reservedSmem.offset0,0x4
	.type		.nv.reservedSmem.cap,@object
	.size		.nv.reservedSmem.cap,0x4
	.type		__assertfail,@function
